	.target	sm_90a

	.elftype	@"ET_EXEC"


//--------------------- .note.nv.tkinfo           --------------------------
	.section	.note.nv.tkinfo,"",@"SHT_NOTE"
	.sectionflags	@"SHF_NOTE_NV_TKINFO"
	.tkinfo
        /*0018*/ 	.word	0x00000002
        /*0030*/ 	.string	""
        /*0030*/ 	.string	"ptxas"
        /*0030*/ 	.string	"Cuda compilation tools, release 13.0, V13.0.88"
        /*0030*/ 	.string	"Build cuda_13.0.r13.0/compiler.36424714_0"
        /*0030*/ 	.string	"-arch sm_90a -m 64 "



//--------------------- .note.nv.cuinfo           --------------------------
	.section	.note.nv.cuinfo,"",@"SHT_NOTE"
	.sectionflags	@"SHF_NOTE_NV_CUINFO"
        /*0018*/ 	.short	0x0002
        /*001a*/ 	.short	0x005a
        /*001c*/ 	.short	0x0082
	.zero		2


//--------------------- .nv.info                  --------------------------
	.section	.nv.info,"",@"SHT_CUDA_INFO"
	.align	4


	//----- nvinfo : EIATTR_REGCOUNT
	.align		4
        /*0000*/ 	.byte	0x04, 0x2f
        /*0002*/ 	.short	(.L_12 - .L_11)
	.align		4
.L_11:
        /*0004*/ 	.word	index@(_ZN7cutlass13device_kernelINS_4conv6kernel13ConvUniversalINS1_16ConvProblemShapeILNS1_8OperatorE0ELi2EEENS1_10collective14CollectiveConvINS1_46MainloopSm90TmaGmmaWarpSpecializedImplicitGemmILS5_0ELi14ELi2EN4cute5tupleIJNSA_1CILi2EEENSC_ILi1EEESE_EEENS1_36KernelImplicitTmaWarpSpecializedSm90ELi1EEENSB_IJNSC_ILi64EEESI_NSB_IJSI_EEEEEENS_10bfloat16_tESL_NSA_8TiledMMAINSA_8MMA_AtomIJNSA_4SM904GMMA27MMA_64x64x16_F32BF16BF16_SSILNSP_5MajorE0ELSR_0ELNSP_7ScaleInE1ELSS_1EEEEEENSA_6LayoutINSB_IJSE_SE_SE_EEENSB_IJNSC_ILi0EEESX_SX_EEEEENSB_IJNSA_10UnderscoreES10_S10_EEEEENS7_6detail26Sm90ImplicitGemmTileTraitsINSA_20SM90_TMA_LOAD_IM2COLENSA_14ComposedLayoutINSA_7SwizzleILi3ELi4ELi3EEENSA_18smem_ptr_flag_bitsILi16EEENSV_INSB_IJNSB_IJNSC_ILi8EEES1B_EEENSB_IJSI_SE_EEENSB_IJSE_NSC_ILi14EEEEEEEEENSB_IJNSB_IJSI_NSC_ILi512EEEEEENSB_IJSE_SX_EEENSB_IJSX_NSC_ILi4096EEEEEEEEEEEEEvEENS14_INSA_23SM90_TMA_LOAD_MULTICASTES1O_vEEEENS_8epilogue10collective6detail29Sm90TmaWarpSpecializedAdapterINS1U_15DefaultEpilogueISL_NSB_IJNSB_IJlllEEESE_SX_EEES1Z_NS1T_6thread17LinearCombinationISL_Li1EffLNS20_9ScaleType4KindE0ELNS_15FloatRoundStyleE2ESL_EENS_4gemm15EpilogueDefaultEEEEEvvEEEEvNT_6ParamsE)
        /*0008*/ 	.word	0x0000003a


	//----- nvinfo : EIATTR_FRAME_SIZE
	.align		4
.L_12:
        /*000c*/ 	.byte	0x04, 0x11
        /*000e*/ 	.short	(.L_14 - .L_13)
	.align		4
.L_13:
        /*0010*/ 	.word	index@(_ZN7cutlass13device_kernelINS_4conv6kernel13ConvUniversalINS1_16ConvProblemShapeILNS1_8OperatorE0ELi2EEENS1_10collective14CollectiveConvINS1_46MainloopSm90TmaGmmaWarpSpecializedImplicitGemmILS5_0ELi14ELi2EN4cute5tupleIJNSA_1CILi2EEENSC_ILi1EEESE_EEENS1_36KernelImplicitTmaWarpSpecializedSm90ELi1EEENSB_IJNSC_ILi64EEESI_NSB_IJSI_EEEEEENS_10bfloat16_tESL_NSA_8TiledMMAINSA_8MMA_AtomIJNSA_4SM904GMMA27MMA_64x64x16_F32BF16BF16_SSILNSP_5MajorE0ELSR_0ELNSP_7ScaleInE1ELSS_1EEEEEENSA_6LayoutINSB_IJSE_SE_SE_EEENSB_IJNSC_ILi0EEESX_SX_EEEEENSB_IJNSA_10UnderscoreES10_S10_EEEEENS7_6detail26Sm90ImplicitGemmTileTraitsINSA_20SM90_TMA_LOAD_IM2COLENSA_14ComposedLayoutINSA_7SwizzleILi3ELi4ELi3EEENSA_18smem_ptr_flag_bitsILi16EEENSV_INSB_IJNSB_IJNSC_ILi8EEES1B_EEENSB_IJSI_SE_EEENSB_IJSE_NSC_ILi14EEEEEEEEENSB_IJNSB_IJSI_NSC_ILi512EEEEEENSB_IJSE_SX_EEENSB_IJSX_NSC_ILi4096EEEEEEEEEEEEEvEENS14_INSA_23SM90_TMA_LOAD_MULTICASTES1O_vEEEENS_8epilogue10collective6detail29Sm90TmaWarpSpecializedAdapterINS1U_15DefaultEpilogueISL_NSB_IJNSB_IJlllEEESE_SX_EEES1Z_NS1T_6thread17LinearCombinationISL_Li1EffLNS20_9ScaleType4KindE0ELNS_15FloatRoundStyleE2ESL_EENS_4gemm15EpilogueDefaultEEEEEvvEEEEvNT_6ParamsE)
        /*0014*/ 	.word	0x00000000


	//----- nvinfo : EIATTR_MIN_STACK_SIZE
	.align		4
.L_14:
        /*0018*/ 	.byte	0x04, 0x12
        /*001a*/ 	.short	(.L_16 - .L_15)
	.align		4
.L_15:
        /*001c*/ 	.word	index@(_ZN7cutlass13device_kernelINS_4conv6kernel13ConvUniversalINS1_16ConvProblemShapeILNS1_8OperatorE0ELi2EEENS1_10collective14CollectiveConvINS1_46MainloopSm90TmaGmmaWarpSpecializedImplicitGemmILS5_0ELi14ELi2EN4cute5tupleIJNSA_1CILi2EEENSC_ILi1EEESE_EEENS1_36KernelImplicitTmaWarpSpecializedSm90ELi1EEENSB_IJNSC_ILi64EEESI_NSB_IJSI_EEEEEENS_10bfloat16_tESL_NSA_8TiledMMAINSA_8MMA_AtomIJNSA_4SM904GMMA27MMA_64x64x16_F32BF16BF16_SSILNSP_5MajorE0ELSR_0ELNSP_7ScaleInE1ELSS_1EEEEEENSA_6LayoutINSB_IJSE_SE_SE_EEENSB_IJNSC_ILi0EEESX_SX_EEEEENSB_IJNSA_10UnderscoreES10_S10_EEEEENS7_6detail26Sm90ImplicitGemmTileTraitsINSA_20SM90_TMA_LOAD_IM2COLENSA_14ComposedLayoutINSA_7SwizzleILi3ELi4ELi3EEENSA_18smem_ptr_flag_bitsILi16EEENSV_INSB_IJNSB_IJNSC_ILi8EEES1B_EEENSB_IJSI_SE_EEENSB_IJSE_NSC_ILi14EEEEEEEEENSB_IJNSB_IJSI_NSC_ILi512EEEEEENSB_IJSE_SX_EEENSB_IJSX_NSC_ILi4096EEEEEEEEEEEEEvEENS14_INSA_23SM90_TMA_LOAD_MULTICASTES1O_vEEEENS_8epilogue10collective6detail29Sm90TmaWarpSpecializedAdapterINS1U_15DefaultEpilogueISL_NSB_IJNSB_IJlllEEESE_SX_EEES1Z_NS1T_6thread17LinearCombinationISL_Li1EffLNS20_9ScaleType4KindE0ELNS_15FloatRoundStyleE2ESL_EENS_4gemm15EpilogueDefaultEEEEEvvEEEEvNT_6ParamsE)
        /*0020*/ 	.word	0x00000000
.L_16:


//--------------------- .nv.compat                --------------------------
	.section	.nv.compat,"",@"SHT_CUDA_COMPAT_INFO"
	.align	4
        /*0000*/ 	.byte	0x02, 0x09, 0x01, 0x00, 0x02, 0x02, 0x04, 0x00, 0x02, 0x05, 0x05, 0x00, 0x03, 0x07, 0x01, 0x01
        /*0010*/ 	.byte	0x02, 0x03, 0x01, 0x00, 0x02, 0x06, 0x01, 0x00, 0x04, 0x0b, 0x08, 0x00, 0x00, 0x00, 0x00, 0x00
        /*0020*/ 	.byte	0x00, 0x00, 0x00, 0x00


//--------------------- .nv.info._ZN7cutlass13device_kernelINS_4conv6kernel13ConvUniversalINS1_16ConvProblemShapeILNS1_8OperatorE0ELi2EEENS1_10collective14CollectiveConvINS1_46MainloopSm90TmaGmmaWarpSpecializedImplicitGemmILS5_0ELi14ELi2EN4cute5tupleIJNSA_1CILi2EEENSC_ILi1EEESE_EEENS1_36KernelImplicitTmaWarpSpecializedSm90ELi1EEENSB_IJNSC_ILi64EEESI_NSB_IJSI_EEEEEENS_10bfloat16_tESL_NSA_8TiledMMAINSA_8MMA_AtomIJNSA_4SM904GMMA27MMA_64x64x16_F32BF16BF16_SSILNSP_5MajorE0ELSR_0ELNSP_7ScaleInE1ELSS_1EEEEEENSA_6LayoutINSB_IJSE_SE_SE_EEENSB_IJNSC_ILi0EEESX_SX_EEEEENSB_IJNSA_10UnderscoreES10_S10_EEEEENS7_6detail26Sm90ImplicitGemmTileTraitsINSA_20SM90_TMA_LOAD_IM2COLENSA_14ComposedLayoutINSA_7SwizzleILi3ELi4ELi3EEENSA_18smem_ptr_flag_bitsILi16EEENSV_INSB_IJNSB_IJNSC_ILi8EEES1B_EEENSB_IJSI_SE_EEENSB_IJSE_NSC_ILi14EEEEEEEEENSB_IJNSB_IJSI_NSC_ILi512EEEEEENSB_IJSE_SX_EEENSB_IJSX_NSC_ILi4096EEEEEEEEEEEEEvEENS14_INSA_23SM90_TMA_LOAD_MULTICASTES1O_vEEEENS_8epilogue10collective6detail29Sm90TmaWarpSpecializedAdapterINS1U_15DefaultEpilogueISL_NSB_IJNSB_IJlllEEESE_SX_EEES1Z_NS1T_6thread17LinearCombinationISL_Li1EffLNS20_9ScaleType4KindE0ELNS_15FloatRoundStyleE2ESL_EENS_4gemm15EpilogueDefaultEEEEEvvEEEEvNT_6ParamsE --------------------------
	.section	.nv.info._ZN7cutlass13device_kernelINS_4conv6kernel13ConvUniversalINS1_16ConvProblemShapeILNS1_8OperatorE0ELi2EEENS1_10collective14CollectiveConvINS1_46MainloopSm90TmaGmmaWarpSpecializedImplicitGemmILS5_0ELi14ELi2EN4cute5tupleIJNSA_1CILi2EEENSC_ILi1EEESE_EEENS1_36KernelImplicitTmaWarpSpecializedSm90ELi1EEENSB_IJNSC_ILi64EEESI_NSB_IJSI_EEEEEENS_10bfloat16_tESL_NSA_8TiledMMAINSA_8MMA_AtomIJNSA_4SM904GMMA27MMA_64x64x16_F32BF16BF16_SSILNSP_5MajorE0ELSR_0ELNSP_7ScaleInE1ELSS_1EEEEEENSA_6LayoutINSB_IJSE_SE_SE_EEENSB_IJNSC_ILi0EEESX_SX_EEEEENSB_IJNSA_10UnderscoreES10_S10_EEEEENS7_6detail26Sm90ImplicitGemmTileTraitsINSA_20SM90_TMA_LOAD_IM2COLENSA_14ComposedLayoutINSA_7SwizzleILi3ELi4ELi3EEENSA_18smem_ptr_flag_bitsILi16EEENSV_INSB_IJNSB_IJNSC_ILi8EEES1B_EEENSB_IJSI_SE_EEENSB_IJSE_NSC_ILi14EEEEEEEEENSB_IJNSB_IJSI_NSC_ILi512EEEEEENSB_IJSE_SX_EEENSB_IJSX_NSC_ILi4096EEEEEEEEEEEEEvEENS14_INSA_23SM90_TMA_LOAD_MULTICASTES1O_vEEEENS_8epilogue10collective6detail29Sm90TmaWarpSpecializedAdapterINS1U_15DefaultEpilogueISL_NSB_IJNSB_IJlllEEESE_SX_EEES1Z_NS1T_6thread17LinearCombinationISL_Li1EffLNS20_9ScaleType4KindE0ELNS_15FloatRoundStyleE2ESL_EENS_4gemm15EpilogueDefaultEEEEEvvEEEEvNT_6ParamsE,"",@"SHT_CUDA_INFO"
	.sectionflags	@""
	.align	4


	//----- nvinfo : EIATTR_CUDA_API_VERSION
	.align		4
        /*0000*/ 	.byte	0x04, 0x37
        /*0002*/ 	.short	(.L_18 - .L_17)
.L_17:
        /*0004*/ 	.word	0x00000082


	//----- nvinfo : EIATTR_KPARAM_INFO
	.align		4
.L_18:
        /*0008*/ 	.byte	0x04, 0x17
        /*000a*/ 	.short	(.L_20 - .L_19)
.L_19:
        /*000c*/ 	.word	0x00000000
        /*0010*/ 	.short	0x0000
        /*0012*/ 	.short	0x0070
        /*0014*/ 	.byte	0x00, 0xf0, 0x01, 0x0e


	//----- nvinfo : EIATTR_SPARSE_MMA_MASK
	.align		4
.L_20:
        /*0018*/ 	.byte	0x03, 0x50
        /*001a*/ 	.short	0x0000


	//----- nvinfo : EIATTR_MAXREG_COUNT
	.align		4
        /*001c*/ 	.byte	0x03, 0x1b
        /*001e*/ 	.short	0x00ff


	//----- nvinfo : EIATTR_NUM_BARRIERS
	.align		4
        /*0020*/ 	.byte	0x02, 0x4c
        /*0022*/ 	.byte	0x01
	.zero		1


	//----- nvinfo : EIATTR_MERCURY_ISA_VERSION
	.align		4
        /*0024*/ 	.byte	0x03, 0x5f
        /*0026*/ 	.short	0x0101


	//----- nvinfo : EIATTR_COOP_GROUP_MASK_REGIDS
	.align		4
        /*0028*/ 	.byte	0x04, 0x29
        /*002a*/ 	.short	(.L_22 - .L_21)


	//   ....[0]....
.L_21:
        /*002c*/ 	.word	0xffffffff


	//   ....[1]....
        /*0030*/ 	.word	0xffffffff


	//   ....[2]....
        /*0034*/ 	.word	0xffffffff


	//   ....[3]....
        /*0038*/ 	.word	0xffffffff


	//----- nvinfo : EIATTR_COOP_GROUP_INSTR_OFFSETS
	.align		4
.L_22:
        /*003c*/ 	.byte	0x04, 0x28
        /*003e*/ 	.short	(.L_24 - .L_23)


	//   ....[0]....
.L_23:
        /*0040*/ 	.word	0x00000070


	//   ....[1]....
        /*0044*/ 	.word	0x00000080


	//   ....[2]....
        /*0048*/ 	.word	0x00000140


	//   ....[3]....
        /*004c*/ 	.word	0x00000810


	//----- nvinfo : EIATTR_MBARRIER_INSTR_OFFSETS
	.align		4
.L_24:
        /*0050*/ 	.byte	0x04, 0x39
        /*0052*/ 	.short	(.L_26 - .L_25)


	//   ....[0]....
.L_25:
        /*0054*/ 	.word	0x00000310
        /*0058*/ 	.word	0x000000ff
        /*005c*/ 	.word	0x00038000
        /*0060*/ 	.short	0x0100
        /*0062*/ 	.byte	0x08
	.zero		1


	//   ....[1]....
        /*0064*/ 	.word	0x00000320
        /*0068*/ 	.word	0x000000ff
        /*006c*/ 	.word	0x00038070
        /*0070*/ 	.short	0x0100
        /*0072*/ 	.byte	0x08
	.zero		1


	//   ....[2]....
        /*0074*/ 	.word	0x00000330
        /*0078*/ 	.word	0x000000ff
        /*007c*/ 	.word	0x00038008
        /*0080*/ 	.short	0x0100
        /*0082*/ 	.byte	0x08
	.zero		1


	//   ....[3]....
        /*0084*/ 	.word	0x00000340
        /*0088*/ 	.word	0x000000ff
        /*008c*/ 	.word	0x00038078
        /*0090*/ 	.short	0x0100
        /*0092*/ 	.byte	0x08
	.zero		1


	//   ....[4]....
        /*0094*/ 	.word	0x00000350
        /*0098*/ 	.word	0x000000ff
        /*009c*/ 	.word	0x00038010
        /*00a0*/ 	.short	0x0100
        /*00a2*/ 	.byte	0x08
	.zero		1


	//   ....[5]....
        /*00a4*/ 	.word	0x00000360
        /*00a8*/ 	.word	0x000000ff
        /*00ac*/ 	.word	0x00038080
        /*00b0*/ 	.short	0x0100
        /*00b2*/ 	.byte	0x08
	.zero		1


	//   ....[6]....
        /*00b4*/ 	.word	0x00000370
        /*00b8*/ 	.word	0x000000ff
        /*00bc*/ 	.word	0x00038018
        /*00c0*/ 	.short	0x0100
        /*00c2*/ 	.byte	0x08
	.zero		1


	//   ....[7]....
        /*00c4*/ 	.word	0x00000380
        /*00c8*/ 	.word	0x000000ff
        /*00cc*/ 	.word	0x00038088
        /*00d0*/ 	.short	0x0100
        /*00d2*/ 	.byte	0x08
	.zero		1


	//   ....[8]....
        /*00d4*/ 	.word	0x00000390
        /*00d8*/ 	.word	0x000000ff
        /*00dc*/ 	.word	0x00038020
        /*00e0*/ 	.short	0x0100
        /*00e2*/ 	.byte	0x08
	.zero		1


	//   ....[9]....
        /*00e4*/ 	.word	0x000003a0
        /*00e8*/ 	.word	0x000000ff
        /*00ec*/ 	.word	0x00038090
        /*00f0*/ 	.short	0x0100
        /*00f2*/ 	.byte	0x08
	.zero		1


	//   ....[10]....
        /*00f4*/ 	.word	0x000003b0
        /*00f8*/ 	.word	0x000000ff
        /*00fc*/ 	.word	0x00038028
        /*0100*/ 	.short	0x0100
        /*0102*/ 	.byte	0x08
	.zero		1


	//   ....[11]....
        /*0104*/ 	.word	0x000003c0
        /*0108*/ 	.word	0x000000ff
        /*010c*/ 	.word	0x00038098
        /*0110*/ 	.short	0x0100
        /*0112*/ 	.byte	0x08
	.zero		1


	//   ....[12]....
        /*0114*/ 	.word	0x000003d0
        /*0118*/ 	.word	0x000000ff
        /*011c*/ 	.word	0x00038030
        /*0120*/ 	.short	0x0100
        /*0122*/ 	.byte	0x08
	.zero		1


	//   ....[13]....
        /*0124*/ 	.word	0x000003e0
        /*0128*/ 	.word	0x000000ff
        /*012c*/ 	.word	0x000380a0
        /*0130*/ 	.short	0x0100
        /*0132*/ 	.byte	0x08
	.zero		1


	//   ....[14]....
        /*0134*/ 	.word	0x000003f0
        /*0138*/ 	.word	0x000000ff
        /*013c*/ 	.word	0x00038038
        /*0140*/ 	.short	0x0100
        /*0142*/ 	.byte	0x08
	.zero		1


	//   ....[15]....
        /*0144*/ 	.word	0x00000400
        /*0148*/ 	.word	0x000000ff
        /*014c*/ 	.word	0x000380a8
        /*0150*/ 	.short	0x0100
        /*0152*/ 	.byte	0x08
	.zero		1


	//   ....[16]....
        /*0154*/ 	.word	0x00000410
        /*0158*/ 	.word	0x000000ff
        /*015c*/ 	.word	0x00038040
        /*0160*/ 	.short	0x0100
        /*0162*/ 	.byte	0x08
	.zero		1


	//   ....[17]....
        /*0164*/ 	.word	0x00000420
        /*0168*/ 	.word	0x000000ff
        /*016c*/ 	.word	0x000380b0
        /*0170*/ 	.short	0x0100
        /*0172*/ 	.byte	0x08
	.zero		1


	//   ....[18]....
        /*0174*/ 	.word	0x00000430
        /*0178*/ 	.word	0x000000ff
        /*017c*/ 	.word	0x00038048
        /*0180*/ 	.short	0x0100
        /*0182*/ 	.byte	0x08
	.zero		1


	//   ....[19]....
        /*0184*/ 	.word	0x00000440
        /*0188*/ 	.word	0x000000ff
        /*018c*/ 	.word	0x000380b8
        /*0190*/ 	.short	0x0100
        /*0192*/ 	.byte	0x08
	.zero		1


	//   ....[20]....
        /*0194*/ 	.word	0x00000450
        /*0198*/ 	.word	0x000000ff
        /*019c*/ 	.word	0x00038050
        /*01a0*/ 	.short	0x0100
        /*01a2*/ 	.byte	0x08
	.zero		1


	//   ....[21]....
        /*01a4*/ 	.word	0x00000460
        /*01a8*/ 	.word	0x000000ff
        /*01ac*/ 	.word	0x000380c0
        /*01b0*/ 	.short	0x0100
        /*01b2*/ 	.byte	0x08
	.zero		1


	//   ....[22]....
        /*01b4*/ 	.word	0x00000470
        /*01b8*/ 	.word	0x000000ff
        /*01bc*/ 	.word	0x00038058
        /*01c0*/ 	.short	0x0100
        /*01c2*/ 	.byte	0x08
	.zero		1


	//   ....[23]....
        /*01c4*/ 	.word	0x00000480
        /*01c8*/ 	.word	0x000000ff
        /*01cc*/ 	.word	0x000380c8
        /*01d0*/ 	.short	0x0100
        /*01d2*/ 	.byte	0x08
	.zero		1


	//   ....[24]....
        /*01d4*/ 	.word	0x00000490
        /*01d8*/ 	.word	0x000000ff
        /*01dc*/ 	.word	0x00038060
        /*01e0*/ 	.short	0x0100
        /*01e2*/ 	.byte	0x08
	.zero		1


	//   ....[25]....
        /*01e4*/ 	.word	0x000004a0
        /*01e8*/ 	.word	0x000000ff
        /*01ec*/ 	.word	0x000380d0
        /*01f0*/ 	.short	0x0100
        /*01f2*/ 	.byte	0x08
	.zero		1


	//   ....[26]....
        /*01f4*/ 	.word	0x000004b0
        /*01f8*/ 	.word	0x000000ff
        /*01fc*/ 	.word	0x00038068
        /*0200*/ 	.short	0x0100
        /*0202*/ 	.byte	0x08
	.zero		1


	//   ....[27]....
        /*0204*/ 	.word	0x000004c0
        /*0208*/ 	.word	0x000000ff
        /*020c*/ 	.word	0x000380d8
        /*0210*/ 	.short	0x0100
        /*0212*/ 	.byte	0x08
	.zero		1


	//   ....[28]....
        /*0214*/ 	.word	0x00000d60
        /*0218*/ 	.word	0x00000007
        /*021c*/ 	.word	0x00038000
        /*0220*/ 	.short	0x010a
        /*0222*/ 	.byte	0x3f
	.zero		1


	//   ....[29]....
        /*0224*/ 	.word	0x00001100
        /*0228*/ 	.word	0x0000000a
        /*022c*/ 	.word	0x00038000
        /*0230*/ 	.short	0x010a
        /*0232*/ 	.byte	0x3f
	.zero		1


	//   ....[30]....
        /*0234*/ 	.word	0x00001320
        /*0238*/ 	.word	0x0000000a
        /*023c*/ 	.word	0x00000000
        /*0240*/ 	.short	0x0101
        /*0242*/ 	.byte	0x3f
	.zero		1


	//   ....[31]....
        /*0244*/ 	.word	0x00001570
        /*0248*/ 	.word	0x00000006
        /*024c*/ 	.word	0x00000000
        /*0250*/ 	.short	0x0101
        /*0252*/ 	.byte	0x3f
	.zero		1


	//   ....[32]....
        /*0254*/ 	.word	0x00003d80
        /*0258*/ 	.word	0x00000015
        /*025c*/ 	.word	0x00038070
        /*0260*/ 	.short	0x010a
        /*0262*/ 	.byte	0x3f
	.zero		1


	//   ....[33]....
        /*0264*/ 	.word	0x00004490
        /*0268*/ 	.word	0x00000002
        /*026c*/ 	.word	0x00000000
        /*0270*/ 	.short	0x010a
        /*0272*/ 	.byte	0x3f
	.zero		1


	//   ....[34]....
        /*0274*/ 	.word	0x00004540
        /*0278*/ 	.word	0x00000002
        /*027c*/ 	.word	0x00000000
        /*0280*/ 	.short	0x010a
        /*0282*/ 	.byte	0x3f
	.zero		1


	//   ....[35]....
        /*0284*/ 	.word	0x000045f0
        /*0288*/ 	.word	0x00000002
        /*028c*/ 	.word	0x00000000
        /*0290*/ 	.short	0x010a
        /*0292*/ 	.byte	0x3f
	.zero		1


	//   ....[36]....
        /*0294*/ 	.word	0x000046a0
        /*0298*/ 	.word	0x00000002
        /*029c*/ 	.word	0x00000000
        /*02a0*/ 	.short	0x010a
        /*02a2*/ 	.byte	0x3f
	.zero		1


	//   ....[37]....
        /*02a4*/ 	.word	0x00004750
        /*02a8*/ 	.word	0x00000002
        /*02ac*/ 	.word	0x00000000
        /*02b0*/ 	.short	0x010a
        /*02b2*/ 	.byte	0x3f
	.zero		1


	//   ....[38]....
        /*02b4*/ 	.word	0x00004800
        /*02b8*/ 	.word	0x00000002
        /*02bc*/ 	.word	0x00000000
        /*02c0*/ 	.short	0x010a
        /*02c2*/ 	.byte	0x3f
	.zero		1


	//   ....[39]....
        /*02c4*/ 	.word	0x000048b0
        /*02c8*/ 	.word	0x00000002
        /*02cc*/ 	.word	0x00000000
        /*02d0*/ 	.short	0x010a
        /*02d2*/ 	.byte	0x3f
	.zero		1


	//   ....[40]....
        /*02d4*/ 	.word	0x00004960
        /*02d8*/ 	.word	0x00000002
        /*02dc*/ 	.word	0x00000000
        /*02e0*/ 	.short	0x010a
        /*02e2*/ 	.byte	0x3f
	.zero		1


	//   ....[41]....
        /*02e4*/ 	.word	0x00004a10
        /*02e8*/ 	.word	0x00000002
        /*02ec*/ 	.word	0x00000000
        /*02f0*/ 	.short	0x010a
        /*02f2*/ 	.byte	0x3f
	.zero		1


	//   ....[42]....
        /*02f4*/ 	.word	0x00004ac0
        /*02f8*/ 	.word	0x00000002
        /*02fc*/ 	.word	0x00000000
        /*0300*/ 	.short	0x010a
        /*0302*/ 	.byte	0x3f
	.zero		1


	//   ....[43]....
        /*0304*/ 	.word	0x00004b70
        /*0308*/ 	.word	0x00000002
        /*030c*/ 	.word	0x00000000
        /*0310*/ 	.short	0x010a
        /*0312*/ 	.byte	0x3f
	.zero		1


	//   ....[44]....
        /*0314*/ 	.word	0x00004c20
        /*0318*/ 	.word	0x00000002
        /*031c*/ 	.word	0x00000000
        /*0320*/ 	.short	0x010a
        /*0322*/ 	.byte	0x3f
	.zero		1


	//   ....[45]....
        /*0324*/ 	.word	0x00004cd0
        /*0328*/ 	.word	0x00000002
        /*032c*/ 	.word	0x00000000
        /*0330*/ 	.short	0x010a
        /*0332*/ 	.byte	0x3f
	.zero		1


	//   ....[46]....
        /*0334*/ 	.word	0x00004d80
        /*0338*/ 	.word	0x0000000b
        /*033c*/ 	.word	0x00000000
        /*0340*/ 	.short	0x010a
        /*0342*/ 	.byte	0x3f
	.zero		1


	//----- nvinfo : EIATTR_NUM_MBARRIERS
	.align		4
.L_26:
        /*0344*/ 	.byte	0x03, 0x38
        /*0346*/ 	.short	0x001c


	//----- nvinfo : EIATTR_EXIT_INSTR_OFFSETS
	.align		4
        /*0348*/ 	.byte	0x04, 0x1c
        /*034a*/ 	.short	(.L_28 - .L_27)


	//   ....[0]....
.L_27:
        /*034c*/ 	.word	0x00000b90


	//   ....[1]....
        /*0350*/ 	.word	0x000016d0


	//   ....[2]....
        /*0354*/ 	.word	0x000030b0


	//   ....[3]....
        /*0358*/ 	.word	0x000030e0


	//   ....[4]....
        /*035c*/ 	.word	0x00003b30


	//   ....[5]....
        /*0360*/ 	.word	0x00003b60


	//   ....[6]....
        /*0364*/ 	.word	0x00003b80


	//   ....[7]....
        /*0368*/ 	.word	0x000043a0


	//   ....[8]....
        /*036c*/ 	.word	0x00004db0


	//----- nvinfo : EIATTR_MAX_THREADS
	.align		4
.L_28:
        /*0370*/ 	.byte	0x04, 0x05
        /*0372*/ 	.short	(.L_30 - .L_29)
.L_29:
        /*0374*/ 	.word	0x00000100
        /*0378*/ 	.word	0x00000001
        /*037c*/ 	.word	0x00000001


	//----- nvinfo : EIATTR_CRS_STACK_SIZE
	.align		4
.L_30:
        /*0380*/ 	.byte	0x04, 0x1e
        /*0382*/ 	.short	(.L_32 - .L_31)
.L_31:
        /*0384*/ 	.word	0x00000000


	//----- nvinfo : EIATTR_CBANK_PARAM_SIZE
	.align		4
.L_32:
        /*0388*/ 	.byte	0x03, 0x19
        /*038a*/ 	.short	0x03f0


	//----- nvinfo : EIATTR_PARAM_CBANK
	.align		4
        /*038c*/ 	.byte	0x04, 0x0a
        /*038e*/ 	.short	(.L_34 - .L_33)
	.align		4
.L_33:
        /*0390*/ 	.word	index@(.nv.constant0._ZN7cutlass13device_kernelINS_4conv6kernel13ConvUniversalINS1_16ConvProblemShapeILNS1_8OperatorE0ELi2EEENS1_10collective14CollectiveConvINS1_46MainloopSm90TmaGmmaWarpSpecializedImplicitGemmILS5_0ELi14ELi2EN4cute5tupleIJNSA_1CILi2EEENSC_ILi1EEESE_EEENS1_36KernelImplicitTmaWarpSpecializedSm90ELi1EEENSB_IJNSC_ILi64EEESI_NSB_IJSI_EEEEEENS_10bfloat16_tESL_NSA_8TiledMMAINSA_8MMA_AtomIJNSA_4SM904GMMA27MMA_64x64x16_F32BF16BF16_SSILNSP_5MajorE0ELSR_0ELNSP_7ScaleInE1ELSS_1EEEEEENSA_6LayoutINSB_IJSE_SE_SE_EEENSB_IJNSC_ILi0EEESX_SX_EEEEENSB_IJNSA_10UnderscoreES10_S10_EEEEENS7_6detail26Sm90ImplicitGemmTileTraitsINSA_20SM90_TMA_LOAD_IM2COLENSA_14ComposedLayoutINSA_7SwizzleILi3ELi4ELi3EEENSA_18smem_ptr_flag_bitsILi16EEENSV_INSB_IJNSB_IJNSC_ILi8EEES1B_EEENSB_IJSI_SE_EEENSB_IJSE_NSC_ILi14EEEEEEEEENSB_IJNSB_IJSI_NSC_ILi512EEEEEENSB_IJSE_SX_EEENSB_IJSX_NSC_ILi4096EEEEEEEEEEEEEvEENS14_INSA_23SM90_TMA_LOAD_MULTICASTES1O_vEEEENS_8epilogue10collective6detail29Sm90TmaWarpSpecializedAdapterINS1U_15DefaultEpilogueISL_NSB_IJNSB_IJlllEEESE_SX_EEES1Z_NS1T_6thread17LinearCombinationISL_Li1EffLNS20_9ScaleType4KindE0ELNS_15FloatRoundStyleE2ESL_EENS_4gemm15EpilogueDefaultEEEEEvvEEEEvNT_6ParamsE)
        /*0394*/ 	.short	0x0210
        /*0396*/ 	.short	0x03f0


	//----- nvinfo : EIATTR_SW_WAR
	.align		4
.L_34:
        /*0398*/ 	.byte	0x04, 0x36
        /*039a*/ 	.short	(.L_36 - .L_35)
.L_35:
        /*039c*/ 	.word	0x00000008
.L_36:


//--------------------- .nv.callgraph             --------------------------
	.section	.nv.callgraph,"",@"SHT_CUDA_CALLGRAPH"
	.align	4
	.sectionentsize	8
	.align		4
        /*0000*/ 	.word	0x00000000
	.align		4
        /*0004*/ 	.word	0xffffffff
	.align		4
        /*0008*/ 	.word	0x00000000
	.align		4
        /*000c*/ 	.word	0xfffffffe
	.align		4
        /*0010*/ 	.word	0x00000000
	.align		4
        /*0014*/ 	.word	0xfffffffd
	.align		4
        /*0018*/ 	.word	0x00000000
	.align		4
        /*001c*/ 	.word	0xfffffffc


//--------------------- .nv.constant4             --------------------------
	.section	.nv.constant4,"a",@progbits
	.align	8
	.align		8
.nv.constant4:
        /*0000*/ 	.dword	_ZN39_INTERNAL_a3d1f844_4_k_cu_485393f7_28994cuda3std3__45__cpo5beginE
	.align		8
        /*0008*/ 	.dword	_ZN39_INTERNAL_a3d1f844_4_k_cu_485393f7_28994cuda3std3__45__cpo3endE
	.align		8
        /*0010*/ 	.dword	_ZN39_INTERNAL_a3d1f844_4_k_cu_485393f7_28994cuda3std3__45__cpo6cbeginE
	.align		8
        /*0018*/ 	.dword	_ZN39_INTERNAL_a3d1f844_4_k_cu_485393f7_28994cuda3std3__45__cpo4cendE
	.align		8
        /*0020*/ 	.dword	_ZN39_INTERNAL_a3d1f844_4_k_cu_485393f7_28994cuda3std3__441_GLOBAL__N__a3d1f844_4_k_cu_485393f7_28996ignoreE
	.align		8
        /*0028*/ 	.dword	_ZN39_INTERNAL_a3d1f844_4_k_cu_485393f7_28994cuda3std3__419piecewise_constructE
	.align		8
        /*0030*/ 	.dword	_ZN39_INTERNAL_a3d1f844_4_k_cu_485393f7_28994cuda3std3__48in_placeE
	.align		8
        /*0038*/ 	.dword	_ZN39_INTERNAL_a3d1f844_4_k_cu_485393f7_28994cuda3std6ranges3__45__cpo4swapE
	.align		8
        /*0040*/ 	.dword	_ZN39_INTERNAL_a3d1f844_4_k_cu_485393f7_28994cuda3std6ranges3__45__cpo9iter_moveE
	.align		8
        /*0048*/ 	.dword	_ZN39_INTERNAL_a3d1f844_4_k_cu_485393f7_28994cute7productE
	.align		8
        /*0050*/ 	.dword	_ZN39_INTERNAL_a3d1f844_4_k_cu_485393f7_28994cute1_E


//--------------------- .text._ZN7cutlass13device_kernelINS_4conv6kernel13ConvUniversalINS1_16ConvProblemShapeILNS1_8OperatorE0ELi2EEENS1_10collective14CollectiveConvINS1_46MainloopSm90TmaGmmaWarpSpecializedImplicitGemmILS5_0ELi14ELi2EN4cute5tupleIJNSA_1CILi2EEENSC_ILi1EEESE_EEENS1_36KernelImplicitTmaWarpSpecializedSm90ELi1EEENSB_IJNSC_ILi64EEESI_NSB_IJSI_EEEEEENS_10bfloat16_tESL_NSA_8TiledMMAINSA_8MMA_AtomIJNSA_4SM904GMMA27MMA_64x64x16_F32BF16BF16_SSILNSP_5MajorE0ELSR_0ELNSP_7ScaleInE1ELSS_1EEEEEENSA_6LayoutINSB_IJSE_SE_SE_EEENSB_IJNSC_ILi0EEESX_SX_EEEEENSB_IJNSA_10UnderscoreES10_S10_EEEEENS7_6detail26Sm90ImplicitGemmTileTraitsINSA_20SM90_TMA_LOAD_IM2COLENSA_14ComposedLayoutINSA_7SwizzleILi3ELi4ELi3EEENSA_18smem_ptr_flag_bitsILi16EEENSV_INSB_IJNSB_IJNSC_ILi8EEES1B_EEENSB_IJSI_SE_EEENSB_IJSE_NSC_ILi14EEEEEEEEENSB_IJNSB_IJSI_NSC_ILi512EEEEEENSB_IJSE_SX_EEENSB_IJSX_NSC_ILi4096EEEEEEEEEEEEEvEENS14_INSA_23SM90_TMA_LOAD_MULTICASTES1O_vEEEENS_8epilogue10collective6detail29Sm90TmaWarpSpecializedAdapterINS1U_15DefaultEpilogueISL_NSB_IJNSB_IJlllEEESE_SX_EEES1Z_NS1T_6thread17LinearCombinationISL_Li1EffLNS20_9ScaleType4KindE0ELNS_15FloatRoundStyleE2ESL_EENS_4gemm15EpilogueDefaultEEEEEvvEEEEvNT_6ParamsE --------------------------
	.section	.text._ZN7cutlass13device_kernelINS_4conv6kernel13ConvUniversalINS1_16ConvProblemShapeILNS1_8OperatorE0ELi2EEENS1_10collective14CollectiveConvINS1_46MainloopSm90TmaGmmaWarpSpecializedImplicitGemmILS5_0ELi14ELi2EN4cute5tupleIJNSA_1CILi2EEENSC_ILi1EEESE_EEENS1_36KernelImplicitTmaWarpSpecializedSm90ELi1EEENSB_IJNSC_ILi64EEESI_NSB_IJSI_EEEEEENS_10bfloat16_tESL_NSA_8TiledMMAINSA_8MMA_AtomIJNSA_4SM904GMMA27MMA_64x64x16_F32BF16BF16_SSILNSP_5MajorE0ELSR_0ELNSP_7ScaleInE1ELSS_1EEEEEENSA_6LayoutINSB_IJSE_SE_SE_EEENSB_IJNSC_ILi0EEESX_SX_EEEEENSB_IJNSA_10UnderscoreES10_S10_EEEEENS7_6detail26Sm90ImplicitGemmTileTraitsINSA_20SM90_TMA_LOAD_IM2COLENSA_14ComposedLayoutINSA_7SwizzleILi3ELi4ELi3EEENSA_18smem_ptr_flag_bitsILi16EEENSV_INSB_IJNSB_IJNSC_ILi8EEES1B_EEENSB_IJSI_SE_EEENSB_IJSE_NSC_ILi14EEEEEEEEENSB_IJNSB_IJSI_NSC_ILi512EEEEEENSB_IJSE_SX_EEENSB_IJSX_NSC_ILi4096EEEEEEEEEEEEEvEENS14_INSA_23SM90_TMA_LOAD_MULTICASTES1O_vEEEENS_8epilogue10collective6detail29Sm90TmaWarpSpecializedAdapterINS1U_15DefaultEpilogueISL_NSB_IJNSB_IJlllEEESE_SX_EEES1Z_NS1T_6thread17LinearCombinationISL_Li1EffLNS20_9ScaleType4KindE0ELNS_15FloatRoundStyleE2ESL_EENS_4gemm15EpilogueDefaultEEEEEvvEEEEvNT_6ParamsE,"ax",@progbits
	.align	128
.text._ZN7cutlass13device_kernelINS_4conv6kernel13ConvUniversalINS1_16ConvProblemShapeILNS1_8OperatorE0ELi2EEENS1_10collective14CollectiveConvINS1_46MainloopSm90TmaGmmaWarpSpecializedImplicitGemmILS5_0ELi14ELi2EN4cute5tupleIJNSA_1CILi2EEENSC_ILi1EEESE_EEENS1_36KernelImplicitTmaWarpSpecializedSm90ELi1EEENSB_IJNSC_ILi64EEESI_NSB_IJSI_EEEEEENS_10bfloat16_tESL_NSA_8TiledMMAINSA_8MMA_AtomIJNSA_4SM904GMMA27MMA_64x64x16_F32BF16BF16_SSILNSP_5MajorE0ELSR_0ELNSP_7ScaleInE1ELSS_1EEEEEENSA_6LayoutINSB_IJSE_SE_SE_EEENSB_IJNSC_ILi0EEESX_SX_EEEEENSB_IJNSA_10UnderscoreES10_S10_EEEEENS7_6detail26Sm90ImplicitGemmTileTraitsINSA_20SM90_TMA_LOAD_IM2COLENSA_14ComposedLayoutINSA_7SwizzleILi3ELi4ELi3EEENSA_18smem_ptr_flag_bitsILi16EEENSV_INSB_IJNSB_IJNSC_ILi8EEES1B_EEENSB_IJSI_SE_EEENSB_IJSE_NSC_ILi14EEEEEEEEENSB_IJNSB_IJSI_NSC_ILi512EEEEEENSB_IJSE_SX_EEENSB_IJSX_NSC_ILi4096EEEEEEEEEEEEEvEENS14_INSA_23SM90_TMA_LOAD_MULTICASTES1O_vEEEENS_8epilogue10collective6detail29Sm90TmaWarpSpecializedAdapterINS1U_15DefaultEpilogueISL_NSB_IJNSB_IJlllEEESE_SX_EEES1Z_NS1T_6thread17LinearCombinationISL_Li1EffLNS20_9ScaleType4KindE0ELNS_15FloatRoundStyleE2ESL_EENS_4gemm15EpilogueDefaultEEEEEvvEEEEvNT_6ParamsE:
        .type           _ZN7cutlass13device_kernelINS_4conv6kernel13ConvUniversalINS1_16ConvProblemShapeILNS1_8OperatorE0ELi2EEENS1_10collective14CollectiveConvINS1_46MainloopSm90TmaGmmaWarpSpecializedImplicitGemmILS5_0ELi14ELi2EN4cute5tupleIJNSA_1CILi2EEENSC_ILi1EEESE_EEENS1_36KernelImplicitTmaWarpSpecializedSm90ELi1EEENSB_IJNSC_ILi64EEESI_NSB_IJSI_EEEEEENS_10bfloat16_tESL_NSA_8TiledMMAINSA_8MMA_AtomIJNSA_4SM904GMMA27MMA_64x64x16_F32BF16BF16_SSILNSP_5MajorE0ELSR_0ELNSP_7ScaleInE1ELSS_1EEEEEENSA_6LayoutINSB_IJSE_SE_SE_EEENSB_IJNSC_ILi0EEESX_SX_EEEEENSB_IJNSA_10UnderscoreES10_S10_EEEEENS7_6detail26Sm90ImplicitGemmTileTraitsINSA_20SM90_TMA_LOAD_IM2COLENSA_14ComposedLayoutINSA_7SwizzleILi3ELi4ELi3EEENSA_18smem_ptr_flag_bitsILi16EEENSV_INSB_IJNSB_IJNSC_ILi8EEES1B_EEENSB_IJSI_SE_EEENSB_IJSE_NSC_ILi14EEEEEEEEENSB_IJNSB_IJSI_NSC_ILi512EEEEEENSB_IJSE_SX_EEENSB_IJSX_NSC_ILi4096EEEEEEEEEEEEEvEENS14_INSA_23SM90_TMA_LOAD_MULTICASTES1O_vEEEENS_8epilogue10collective6detail29Sm90TmaWarpSpecializedAdapterINS1U_15DefaultEpilogueISL_NSB_IJNSB_IJlllEEESE_SX_EEES1Z_NS1T_6thread17LinearCombinationISL_Li1EffLNS20_9ScaleType4KindE0ELNS_15FloatRoundStyleE2ESL_EENS_4gemm15EpilogueDefaultEEEEEvvEEEEvNT_6ParamsE,@function
        .size           _ZN7cutlass13device_kernelINS_4conv6kernel13ConvUniversalINS1_16ConvProblemShapeILNS1_8OperatorE0ELi2EEENS1_10collective14CollectiveConvINS1_46MainloopSm90TmaGmmaWarpSpecializedImplicitGemmILS5_0ELi14ELi2EN4cute5tupleIJNSA_1CILi2EEENSC_ILi1EEESE_EEENS1_36KernelImplicitTmaWarpSpecializedSm90ELi1EEENSB_IJNSC_ILi64EEESI_NSB_IJSI_EEEEEENS_10bfloat16_tESL_NSA_8TiledMMAINSA_8MMA_AtomIJNSA_4SM904GMMA27MMA_64x64x16_F32BF16BF16_SSILNSP_5MajorE0ELSR_0ELNSP_7ScaleInE1ELSS_1EEEEEENSA_6LayoutINSB_IJSE_SE_SE_EEENSB_IJNSC_ILi0EEESX_SX_EEEEENSB_IJNSA_10UnderscoreES10_S10_EEEEENS7_6detail26Sm90ImplicitGemmTileTraitsINSA_20SM90_TMA_LOAD_IM2COLENSA_14ComposedLayoutINSA_7SwizzleILi3ELi4ELi3EEENSA_18smem_ptr_flag_bitsILi16EEENSV_INSB_IJNSB_IJNSC_ILi8EEES1B_EEENSB_IJSI_SE_EEENSB_IJSE_NSC_ILi14EEEEEEEEENSB_IJNSB_IJSI_NSC_ILi512EEEEEENSB_IJSE_SX_EEENSB_IJSX_NSC_ILi4096EEEEEEEEEEEEEvEENS14_INSA_23SM90_TMA_LOAD_MULTICASTES1O_vEEEENS_8epilogue10collective6detail29Sm90TmaWarpSpecializedAdapterINS1U_15DefaultEpilogueISL_NSB_IJNSB_IJlllEEESE_SX_EEES1Z_NS1T_6thread17LinearCombinationISL_Li1EffLNS20_9ScaleType4KindE0ELNS_15FloatRoundStyleE2ESL_EENS_4gemm15EpilogueDefaultEEEEEvvEEEEvNT_6ParamsE,(.L_x_112 - _ZN7cutlass13device_kernelINS_4conv6kernel13ConvUniversalINS1_16ConvProblemShapeILNS1_8OperatorE0ELi2EEENS1_10collective14CollectiveConvINS1_46MainloopSm90TmaGmmaWarpSpecializedImplicitGemmILS5_0ELi14ELi2EN4cute5tupleIJNSA_1CILi2EEENSC_ILi1EEESE_EEENS1_36KernelImplicitTmaWarpSpecializedSm90ELi1EEENSB_IJNSC_ILi64EEESI_NSB_IJSI_EEEEEENS_10bfloat16_tESL_NSA_8TiledMMAINSA_8MMA_AtomIJNSA_4SM904GMMA27MMA_64x64x16_F32BF16BF16_SSILNSP_5MajorE0ELSR_0ELNSP_7ScaleInE1ELSS_1EEEEEENSA_6LayoutINSB_IJSE_SE_SE_EEENSB_IJNSC_ILi0EEESX_SX_EEEEENSB_IJNSA_10UnderscoreES10_S10_EEEEENS7_6detail26Sm90ImplicitGemmTileTraitsINSA_20SM90_TMA_LOAD_IM2COLENSA_14ComposedLayoutINSA_7SwizzleILi3ELi4ELi3EEENSA_18smem_ptr_flag_bitsILi16EEENSV_INSB_IJNSB_IJNSC_ILi8EEES1B_EEENSB_IJSI_SE_EEENSB_IJSE_NSC_ILi14EEEEEEEEENSB_IJNSB_IJSI_NSC_ILi512EEEEEENSB_IJSE_SX_EEENSB_IJSX_NSC_ILi4096EEEEEEEEEEEEEvEENS14_INSA_23SM90_TMA_LOAD_MULTICASTES1O_vEEEENS_8epilogue10collective6detail29Sm90TmaWarpSpecializedAdapterINS1U_15DefaultEpilogueISL_NSB_IJNSB_IJlllEEESE_SX_EEES1Z_NS1T_6thread17LinearCombinationISL_Li1EffLNS20_9ScaleType4KindE0ELNS_15FloatRoundStyleE2ESL_EENS_4gemm15EpilogueDefaultEEEEEvvEEEEvNT_6ParamsE)
        .other          _ZN7cutlass13device_kernelINS_4conv6kernel13ConvUniversalINS1_16ConvProblemShapeILNS1_8OperatorE0ELi2EEENS1_10collective14CollectiveConvINS1_46MainloopSm90TmaGmmaWarpSpecializedImplicitGemmILS5_0ELi14ELi2EN4cute5tupleIJNSA_1CILi2EEENSC_ILi1EEESE_EEENS1_36KernelImplicitTmaWarpSpecializedSm90ELi1EEENSB_IJNSC_ILi64EEESI_NSB_IJSI_EEEEEENS_10bfloat16_tESL_NSA_8TiledMMAINSA_8MMA_AtomIJNSA_4SM904GMMA27MMA_64x64x16_F32BF16BF16_SSILNSP_5MajorE0ELSR_0ELNSP_7ScaleInE1ELSS_1EEEEEENSA_6LayoutINSB_IJSE_SE_SE_EEENSB_IJNSC_ILi0EEESX_SX_EEEEENSB_IJNSA_10UnderscoreES10_S10_EEEEENS7_6detail26Sm90ImplicitGemmTileTraitsINSA_20SM90_TMA_LOAD_IM2COLENSA_14ComposedLayoutINSA_7SwizzleILi3ELi4ELi3EEENSA_18smem_ptr_flag_bitsILi16EEENSV_INSB_IJNSB_IJNSC_ILi8EEES1B_EEENSB_IJSI_SE_EEENSB_IJSE_NSC_ILi14EEEEEEEEENSB_IJNSB_IJSI_NSC_ILi512EEEEEENSB_IJSE_SX_EEENSB_IJSX_NSC_ILi4096EEEEEEEEEEEEEvEENS14_INSA_23SM90_TMA_LOAD_MULTICASTES1O_vEEEENS_8epilogue10collective6detail29Sm90TmaWarpSpecializedAdapterINS1U_15DefaultEpilogueISL_NSB_IJNSB_IJlllEEESE_SX_EEES1Z_NS1T_6thread17LinearCombinationISL_Li1EffLNS20_9ScaleType4KindE0ELNS_15FloatRoundStyleE2ESL_EENS_4gemm15EpilogueDefaultEEEEEvvEEEEvNT_6ParamsE,@"STO_CUDA_ENTRY STV_DEFAULT"
_ZN7cutlass13device_kernelINS_4conv6kernel13ConvUniversalINS1_16ConvProblemShapeILNS1_8OperatorE0ELi2EEENS1_10collective14CollectiveConvINS1_46MainloopSm90TmaGmmaWarpSpecializedImplicitGemmILS5_0ELi14ELi2EN4cute5tupleIJNSA_1CILi2EEENSC_ILi1EEESE_EEENS1_36KernelImplicitTmaWarpSpecializedSm90ELi1EEENSB_IJNSC_ILi64EEESI_NSB_IJSI_EEEEEENS_10bfloat16_tESL_NSA_8TiledMMAINSA_8MMA_AtomIJNSA_4SM904GMMA27MMA_64x64x16_F32BF16BF16_SSILNSP_5MajorE0ELSR_0ELNSP_7ScaleInE1ELSS_1EEEEEENSA_6LayoutINSB_IJSE_SE_SE_EEENSB_IJNSC_ILi0EEESX_SX_EEEEENSB_IJNSA_10UnderscoreES10_S10_EEEEENS7_6detail26Sm90ImplicitGemmTileTraitsINSA_20SM90_TMA_LOAD_IM2COLENSA_14ComposedLayoutINSA_7SwizzleILi3ELi4ELi3EEENSA_18smem_ptr_flag_bitsILi16EEENSV_INSB_IJNSB_IJNSC_ILi8EEES1B_EEENSB_IJSI_SE_EEENSB_IJSE_NSC_ILi14EEEEEEEEENSB_IJNSB_IJSI_NSC_ILi512EEEEEENSB_IJSE_SX_EEENSB_IJSX_NSC_ILi4096EEEEEEEEEEEEEvEENS14_INSA_23SM90_TMA_LOAD_MULTICASTES1O_vEEEENS_8epilogue10collective6detail29Sm90TmaWarpSpecializedAdapterINS1U_15DefaultEpilogueISL_NSB_IJNSB_IJlllEEESE_SX_EEES1Z_NS1T_6thread17LinearCombinationISL_Li1EffLNS20_9ScaleType4KindE0ELNS_15FloatRoundStyleE2ESL_EENS_4gemm15EpilogueDefaultEEEEEvvEEEEvNT_6ParamsE:
[----:B------:R-:W-:Y:S01]  /*0000*/  LDC R1, c[0x0][0x28] ;  /* 0x00000a00ff017b82 */ /* 0x000fe20000000800 */
[----:B------:R-:W0:Y:S01]  /*0010*/  S2R R6, SR_TID.X ;  /* 0x0000000000067919 */ /* 0x000e220000002100 */
[----:B------:R-:W-:Y:S01]  /*0020*/  ELECT P0, URZ, PT ;  /* 0x00000000003f782f */ /* 0x000fe20003800000 */
[----:B------:R-:W-:Y:S01]  /*0030*/  BSSY B0, `(.L_x_0) ;  /* 0x0000010000007945 */ /* 0x000fe20003800000 */
[----:B------:R-:W1:Y:S01]  /*0040*/  S2R R7, SR_CTAID.X ;  /* 0x0000000000077919 */ /* 0x000e620000002500 */
[--C-:B0-----:R-:W-:Y:S02]  /*0050*/  SHF.R.U32.HI R0, RZ, 0x5, R6.reuse ;  /* 0x00000005ff007819 */ /* 0x101fe40000011606 */
[----:B------:R-:W-:-:S03]  /*0060*/  SHF.R.U32.HI R8, RZ, 0x7, R6 ;  /* 0x00000007ff087819 */ /* 0x000fc60000011606 */
[----:B------:R-:W0:Y:S04]  /*0070*/  SHFL.IDX PT, R2, R0, RZ, 0x1f ;  /* 0x00001fff00027589 */ /* 0x000e2800000e0000 */
[----:B------:R-:W2:Y:S01]  /*0080*/  SHFL.IDX PT, R8, R8, RZ, 0x1f ;  /* 0x00001fff08087589 */ /* 0x000ea200000e0000 */
[----:B0-----:R-:W-:-:S13]  /*0090*/  ISETP.NE.OR P0, PT, R2, RZ, !P0 ;  /* 0x000000ff0200720c */ /* 0x001fda0004705670 */
[----:B-12---:R-:W-:Y:S05]  /*00a0*/  @P0 BRA `(.L_x_1) ;  /* 0x0000000000200947 */ /* 0x006fea0003800000 */
[----:B------:R-:W-:Y:S02]  /*00b0*/  ULDC.64 UR4, c[0x0][0x198] ;  /* 0x0000660000047ab9 */ /* 0x000fe40000000a00 */
[----:B------:R-:W-:Y:S02]  /*00c0*/  UIADD3 UR6, UP0, UR4, 0xf0, URZ ;  /* 0x000000f004067890 */ /* 0x000fe4000ff1e03f */
[----:B------:R-:W-:Y:S02]  /*00d0*/  UIADD3 UR4, UP1, UR4, 0x1f0, URZ ;  /* 0x000001f004047890 */ /* 0x000fe4000ff3e03f */
[----:B------:R-:W-:Y:S02]  /*00e0*/  UIADD3.X UR7, URZ, UR5, URZ, UP0, !UPT ;  /* 0x000000053f077290 */ /* 0x000fe400087fe43f */
[----:B------:R-:W-:-:S07]  /*00f0*/  UIADD3.X UR5, URZ, UR5, URZ, UP1, !UPT ;  /* 0x000000053f057290 */ /* 0x000fce0008ffe43f */
[----:B------:R0:W-:Y:S02]  /*0100*/  UTMACCTL.PF [UR6] ;  /* 0x00000000060079b9 */ /* 0x0001e40008040000 */
[----:B------:R0:W-:Y:S02]  /*0110*/  UTMACCTL.PF [UR4] ;  /* 0x00000000040079b9 */ /* 0x0001e40008040000 */
[----:B0-----:R-:W-:Y:S01]  /*0120*/  NOP ;  /* 0x0000000000007918 */ /* 0x001fe20000000000 */
.L_x_1:
[----:B------:R-:W-:Y:S05]  /*0130*/  BSYNC B0 ;  /* 0x0000000000007941 */ /* 0x000fea0003800000 */
.L_x_0:
[----:B------:R-:W0:Y:S01]  /*0140*/  SHFL.IDX PT, R0, R0, RZ, 0x1f ;  /* 0x00001fff00007589 */ /* 0x000e2200000e0000 */
[----:B------:R-:W-:Y:S02]  /*0150*/  SHF.R.S32.HI R3, RZ, 0x1f, R6 ;  /* 0x0000001fff037819 */ /* 0x000fe40000011406 */
[----:B------:R-:W-:Y:S01]  /*0160*/  I2FP.F32.U32 R11, R7 ;  /* 0x00000007000b7245 */ /* 0x000fe20000201000 */
[----:B------:R-:W1:Y:S01]  /*0170*/  S2R R9, SR_CTAID.Y ;  /* 0x0000000000097919 */ /* 0x000e620000002600 */
[----:B------:R-:W-:-:S04]  /*0180*/  LEA.HI R3, R3, R6, RZ, 0x7 ;  /* 0x0000000603037211 */ /* 0x000fc800078f38ff */
[----:B------:R-:W-:-:S05]  /*0190*/  LOP3.LUT R3, R3, 0xffffff80, RZ, 0xc0, !PT ;  /* 0xffffff8003037812 */ /* 0x000fca00078ec0ff */
[----:B------:R-:W-:-:S05]  /*01a0*/  IMAD.IADD R10, R6, 0x1, -R3 ;  /* 0x00000001060a7824 */ /* 0x000fca00078e0a03 */
[----:B------:R-:W-:-:S04]  /*01b0*/  SHF.R.S32.HI R3, RZ, 0x1f, R10 ;  /* 0x0000001fff037819 */ /* 0x000fc8000001140a */
[----:B------:R-:W-:Y:S02]  /*01c0*/  LEA.HI R3, R3, R10, RZ, 0x3 ;  /* 0x0000000a03037211 */ /* 0x000fe400078f18ff */
[----:B0-----:R-:W-:Y:S02]  /*01d0*/  ISETP.NE.AND P0, PT, R0, RZ, PT ;  /* 0x000000ff0000720c */ /* 0x001fe40003f05270 */
[--C-:B------:R-:W-:Y:S02]  /*01e0*/  SHF.R.S32.HI R4, RZ, 0x3, R3.reuse ;  /* 0x00000003ff047819 */ /* 0x100fe40000011403 */
[----:B------:R-:W-:Y:S02]  /*01f0*/  SHF.R.S32.HI R3, RZ, 0x1f, R3 ;  /* 0x0000001fff037819 */ /* 0x000fe40000011403 */
[----:B------:R-:W-:-:S07]  /*0200*/  SHF.R.S32.HI R5, RZ, 0x1f, R0 ;  /* 0x0000001fff057819 */ /* 0x000fce0000011400 */
[----:B-1----:R-:W-:Y:S05]  /*0210*/  @P0 BRA `(.L_x_2) ;  /* 0x0000000000b40947 */ /* 0x002fea0003800000 */
[----:B------:R-:W-:Y:S01]  /*0220*/  ELECT P0, URZ, PT ;  /* 0x00000000003f782f */ /* 0x000fe20003800000 */
[----:B------:R-:W-:-:S12]  /*0230*/  BSSY B0, `(.L_x_2) ;  /* 0x000002b000007945 */ /* 0x000fd80003800000 */
[----:B------:R-:W-:Y:S05]  /*0240*/  @!P0 BRA `(.L_x_3) ;  /* 0x0000000000a48947 */ /* 0x000fea0003800000 */
[----:B------:R-:W0:Y:S01]  /*0250*/  S2UR UR8, SR_CgaCtaId ;  /* 0x00000000000879c3 */ /* 0x000e220000008800 */
[----:B------:R-:W-:Y:S01]  /*0260*/  UMOV UR4, 0x400 ;  /* 0x0000040000047882 */ /* 0x000fe20000000000 */
[----:B------:R-:W-:Y:S01]  /*0270*/  UMOV UR5, 0x1 ;  /* 0x0000000100057882 */ /* 0x000fe20000000000 */
[----:B------:R-:W-:Y:S02]  /*0280*/  UMOV UR6, 0x2 ;  /* 0x0000000200067882 */ /* 0x000fe40000000000 */
[----:B------:R-:W-:-:S04]  /*0290*/  UIADD3 UR6, -UR6, 0x100000, URZ ;  /* 0x0010000006067890 */ /* 0x000fc8000fffe13f */
[----:B------:R-:W-:Y:S02]  /*02a0*/  USHF.L.U32 UR7, UR6, 0xb, URZ ;  /* 0x0000000b06077899 */ /* 0x000fe4000800063f */
[----:B------:R-:W-:Y:S02]  /*02b0*/  USHF.L.U32 UR6, UR6, 0x1, URZ ;  /* 0x0000000106067899 */ /* 0x000fe4000800063f */
[----:B0-----:R-:W-:Y:S02]  /*02c0*/  ULEA UR8, UR8, UR4, 0x18 ;  /* 0x0000000408087291 */ /* 0x001fe4000f8ec03f */
[----:B------:R-:W-:-:S04]  /*02d0*/  UIADD3 UR4, -UR5, 0x100000, URZ ;  /* 0x0010000005047890 */ /* 0x000fc8000fffe13f */
[----:B------:R-:W-:Y:S02]  /*02e0*/  USHF.L.U32 UR5, UR4, 0xb, URZ ;  /* 0x0000000b04057899 */ /* 0x000fe4000800063f */
[----:B------:R-:W-:Y:S01]  /*02f0*/  USHF.L.U32 UR4, UR4, 0x1, URZ ;  /* 0x0000000104047899 */ /* 0x000fe2000800063f */
[----:B------:R-:W0:Y:S11]  /*0300*/  FENCE.VIEW.ASYNC.S ;  /* 0x00000000000073c6 */ /* 0x000e360000000000 */
[----:B0-----:R0:W1:Y:S01]  /*0310*/  SYNCS.EXCH.64 URZ, [UR8+0x38000], UR4 ;  /* 0x03800004083f75b2 */ /* 0x0010620008000100 */
[----:B------:R0:W2:Y:S01]  /*0320*/  SYNCS.EXCH.64 URZ, [UR8+0x38070], UR6 ;  /* 0x03807006083f75b2 */ /* 0x0000a20008000100 */
[----:B------:R0:W3:Y:S01]  /*0330*/  SYNCS.EXCH.64 URZ, [UR8+0x38008], UR4 ;  /* 0x03800804083f75b2 */ /* 0x0000e20008000100 */
[----:B------:R0:W4:Y:S01]  /*0340*/  SYNCS.EXCH.64 URZ, [UR8+0x38078], UR6 ;  /* 0x03807806083f75b2 */ /* 0x0001220008000100 */
[----:B------:R0:W0:Y:S01]  /*0350*/  SYNCS.EXCH.64 URZ, [UR8+0x38010], UR4 ;  /* 0x03801004083f75b2 */ /* 0x0000220008000100 */
        /* <DEDUP_REMOVED lines=23> */
[----:B-1234-:R-:W-:Y:S01]  /*04d0*/  NOP ;  /* 0x0000000000007918 */ /* 0x01efe20000000000 */
.L_x_3:
[----:B0-----:R-:W-:Y:S05]  /*04e0*/  BSYNC B0 ;  /* 0x0000000000007941 */ /* 0x001fea0003800000 */
.L_x_2:
[----:B------:R-:W-:Y:S01]  /*04f0*/  ULDC UR4, c[0x0][0x150] ;  /* 0x0000540000047ab9 */ /* 0x000fe20000000800 */
[----:B------:R-:W-:Y:S01]  /*0500*/  LEA.HI R3, R3, R4, RZ, 0x2 ;  /* 0x0000000403037211 */ /* 0x000fe200078f10ff */
[----:B------:R-:W-:Y:S01]  /*0510*/  FMUL R11, R11, UR4 ;  /* 0x000000040b0b7c20 */ /* 0x000fe20008400000 */
[----:B------:R-:W-:Y:S01]  /*0520*/  LEA.HI R5, R5, R0, RZ, 0x2 ;  /* 0x0000000005057211 */ /* 0x000fe200078f10ff */
[----:B------:R-:W-:Y:S01]  /*0530*/  ULDC UR4, c[0x0][0x154] ;  /* 0x0000550000047ab9 */ /* 0x000fe20000000800 */
[----:B------:R-:W-:Y:S01]  /*0540*/  LOP3.LUT R3, R3, 0xfffffffc, RZ, 0xc0, !PT ;  /* 0xfffffffc03037812 */ /* 0x000fe200078ec0ff */
[----:B------:R-:W0:Y:S01]  /*0550*/  LDC R13, c[0x0][0x140] ;  /* 0x00005000ff0d7b82 */ /* 0x000e220000000800 */
[----:B------:R-:W-:Y:S01]  /*0560*/  LOP3.LUT R5, R5, 0x3ffffffc, RZ, 0xc0, !PT ;  /* 0x3ffffffc05057812 */ /* 0x000fe200078ec0ff */
[----:B------:R-:W1:Y:S01]  /*0570*/  F2I.U32.TRUNC.NTZ R11, R11 ;  /* 0x0000000b000b7305 */ /* 0x000e62000020f000 */
[----:B------:R-:W-:Y:S01]  /*0580*/  LOP3.LUT P0, RZ, R10, 0x7, RZ, 0xc0, !PT ;  /* 0x000000070aff7812 */ /* 0x000fe2000780c0ff */
[----:B------:R-:W-:Y:S01]  /*0590*/  IMAD.IADD R3, R4, 0x1, -R3 ;  /* 0x0000000104037824 */ /* 0x000fe200078e0a03 */
[----:B------:R-:W-:Y:S01]  /*05a0*/  I2FP.F32.U32 R4, R9 ;  /* 0x0000000900047245 */ /* 0x000fe20000201000 */
[----:B------:R-:W-:Y:S01]  /*05b0*/  IMAD.IADD R0, R0, 0x1, -R5 ;  /* 0x0000000100007824 */ /* 0x000fe200078e0a05 */
[----:B------:R-:W-:Y:S01]  /*05c0*/  ISETP.NE.AND P3, PT, R8, 0x1, PT ;  /* 0x000000010800780c */ /* 0x000fe20003f65270 */
[----:B------:R-:W-:Y:S01]  /*05d0*/  NOP ;  /* 0x0000000000007918 */ /* 0x000fe20000000000 */
[----:B------:R-:W-:Y:S01]  /*05e0*/  NOP ;  /* 0x0000000000007918 */ /* 0x000fe20000000000 */
[----:B------:R-:W-:-:S02]  /*05f0*/  IMAD R0, R0, 0x4, R3 ;  /* 0x0000000400007824 */ /* 0x000fc400078e0203 */
[----:B------:R-:W-:Y:S01]  /*0600*/  FMUL R12, R4, UR4 ;  /* 0x00000004040c7c20 */ /* 0x000fe20008400000 */
[----:B------:R-:W-:Y:S01]  /*0610*/  ULDC UR4, c[0x0][0x144] ;  /* 0x0000510000047ab9 */ /* 0x000fe20000000800 */
[C---:B------:R-:W-:Y:S01]  /*0620*/  IMAD.SHL.U32 R5, R0.reuse, 0x4, RZ ;  /* 0x0000000400057824 */ /* 0x040fe200078e00ff */
[----:B------:R-:W-:Y:S01]  /*0630*/  LEA.HI R3, R0, R0, RZ, 0x1 ;  /* 0x0000000000037211 */ /* 0x000fe200078f08ff */
[----:B-1----:R-:W-:Y:S02]  /*0640*/  IMAD.MOV R4, RZ, RZ, -R11 ;  /* 0x000000ffff047224 */ /* 0x002fe400078e0a0b */
[----:B------:R-:W1:Y:S01]  /*0650*/  F2I.U32.TRUNC.NTZ R12, R12 ;  /* 0x0000000c000c7305 */ /* 0x000e62000020f000 */
[----:B------:R-:W-:Y:S01]  /*0660*/  LOP3.LUT R3, R3, 0xfffffffe, RZ, 0xc0, !PT ;  /* 0xfffffffe03037812 */ /* 0x000fe200078ec0ff */
[----:B------:R-:W-:Y:S01]  /*0670*/  IMAD R4, R4, UR4, R7 ;  /* 0x0000000404047c24 */ /* 0x000fe2000f8e0207 */
[----:B------:R-:W-:Y:S01]  /*0680*/  LOP3.LUT R5, R0, 0xc, R5, 0x78, !PT ;  /* 0x0000000c00057812 */ /* 0x000fe200078e7805 */
[----:B------:R-:W-:-:S02]  /*0690*/  ULDC UR4, c[0x0][0x148] ;  /* 0x0000520000047ab9 */ /* 0x000fc40000000800 */
[----:B------:R-:W-:Y:S01]  /*06a0*/  IMAD.IADD R3, R0, 0x1, -R3 ;  /* 0x0000000100037824 */ /* 0x000fe200078e0a03 */
[----:B0-----:R-:W-:Y:S02]  /*06b0*/  ISETP.EQ.U32.AND P1, PT, R13, 0x1, PT ;  /* 0x000000010d00780c */ /* 0x001fe40003f22070 */
[----:B------:R-:W-:Y:S02]  /*06c0*/  ISETP.LT.U32.AND P0, PT, R5, 0x2, !P0 ;  /* 0x000000020500780c */ /* 0x000fe40004701070 */
[----:B------:R-:W-:Y:S02]  /*06d0*/  ISETP.NE.AND P4, PT, R3, R4, PT ;  /* 0x000000040300720c */ /* 0x000fe40003f85270 */
[----:B------:R-:W-:Y:S01]  /*06e0*/  SHF.R.S32.HI R3, RZ, 0x1f, R2 ;  /* 0x0000001fff037819 */ /* 0x000fe20000011402 */
[----:B-1----:R-:W-:-:S03]  /*06f0*/  IMAD.MOV R4, RZ, RZ, -R12 ;  /* 0x000000ffff047224 */ /* 0x002fc600078e0a0c */
[----:B------:R-:W-:Y:S01]  /*0700*/  LEA.HI R3, R3, R2, RZ, 0x2 ;  /* 0x0000000203037211 */ /* 0x000fe200078f10ff */
[----:B------:R-:W-:-:S03]  /*0710*/  IMAD R11, R4, UR4, R9 ;  /* 0x00000004040b7c24 */ /* 0x000fc6000f8e0209 */
[----:B------:R-:W-:-:S03]  /*0720*/  LOP3.LUT R3, R3, 0xfffffffc, RZ, 0xc0, !PT ;  /* 0xfffffffc03037812 */ /* 0x000fc600078ec0ff */
[----:B------:R-:W-:Y:S02]  /*0730*/  @P4 LEA.HI R0, R5, R5, RZ, 0x1 ;  /* 0x0000000505004211 */ /* 0x000fe400078f08ff */
[----:B------:R-:W-:Y:S02]  /*0740*/  IMAD.IADD R15, R2, 0x1, -R3 ;  /* 0x00000001020f7824 */ /* 0x000fe400078e0a03 */
[----:B------:R-:W-:Y:S01]  /*0750*/  @P4 SHF.R.S32.HI R0, RZ, 0x1, R0 ;  /* 0x00000001ff004819 */ /* 0x000fe20000011400 */
[----:B------:R-:W-:Y:S02]  /*0760*/  IMAD.MOV.U32 R3, RZ, RZ, 0x1 ;  /* 0x00000001ff037424 */ /* 0x000fe400078e00ff */
[----:B------:R-:W-:Y:S02]  /*0770*/  LOP3.LUT P2, RZ, R8, R15, RZ, 0xfc, !PT ;  /* 0x0000000f08ff7212 */ /* 0x000fe4000784fcff */
[----:B------:R-:W-:Y:S02]  /*0780*/  @P4 ISETP.NE.AND P5, PT, R0, R11, PT ;  /* 0x0000000b0000420c */ /* 0x000fe40003fa5270 */
[----:B------:R-:W-:-:S02]  /*0790*/  SEL R4, RZ, 0x1, P2 ;  /* 0x00000001ff047807 */ /* 0x000fc40001000000 */
[----:B------:R-:W-:Y:S02]  /*07a0*/  SEL R0, RZ, 0x1, !P0 ;  /* 0x00000001ff007807 */ /* 0x000fe40004000000 */
[----:B------:R-:W-:Y:S02]  /*07b0*/  @P4 SEL R3, RZ, 0x1, P5 ;  /* 0x00000001ff034807 */ /* 0x000fe40002800000 */
[----:B------:R-:W-:Y:S02]  /*07c0*/  SEL R4, R4, 0x2, P3 ;  /* 0x0000000204047807 */ /* 0x000fe40001800000 */
[----:B------:R-:W-:Y:S01]  /*07d0*/  LOP3.LUT R3, R3, R0, RZ, 0xc0, !PT ;  /* 0x0000000003037212 */ /* 0x000fe200078ec0ff */
[----:B------:R-:W-:Y:S06]  /*07e0*/  @!P1 BRA `(.L_x_4) ;  /* 0x0000000000089947 */ /* 0x000fec0003800000 */
[----:B------:R-:W-:Y:S01]  /*07f0*/  UCGABAR_ARV ;  /* 0x00000000000079c7 */ /* 0x000fe20008000000 */
[----:B------:R-:W-:Y:S05]  /*0800*/  BRA `(.L_x_5) ;  /* 0x0000000000047947 */ /* 0x000fea0003800000 */
.L_x_4:
[----:B------:R-:W-:Y:S01]  /*0810*/  NOP ;  /* 0x0000000000007918 */ /* 0x000fe20000000000 */
.L_x_5:
[----:B------:R-:W-:Y:S01]  /*0820*/  ULDC.64 UR4, c[0x0][0x598] ;  /* 0x0001660000047ab9 */ /* 0x000fe20000000a00 */
[----:B------:R-:W-:Y:S01]  /*0830*/  ULDC.64 UR12, c[0x0][0x208] ;  /* 0x00008200000c7ab9 */ /* 0x000fe20000000a00 */
[----:B------:R-:W-:-:S04]  /*0840*/  ISETP.NE.U32.AND P0, PT, RZ, UR4, PT ;  /* 0x00000004ff007c0c */ /* 0x000fc8000bf05070 */
[----:B------:R-:W-:-:S13]  /*0850*/  ISETP.NE.AND.EX P0, PT, RZ, UR5, PT, P0 ;  /* 0x00000005ff007c0c */ /* 0x000fda000bf05300 */
[----:B------:R-:W-:Y:S05]  /*0860*/  @!P0 BRA `(.L_x_6) ;  /* 0x00000000001c8947 */ /* 0x000fea0003800000 */
[----:B------:R-:W0:Y:S02]  /*0870*/  LDC.64 R12, c[0x0][0x598] ;  /* 0x00016600ff0c7b82 */ /* 0x000e240000000a00 */
[----:B0-----:R-:W2:Y:S02]  /*0880*/  LDG.E.64 R12, desc[UR12][R12.64] ;  /* 0x0000000c0c0c7981 */ /* 0x001ea4000c1e1b00 */
[----:B--2---:R-:W-:-:S04]  /*0890*/  ISETP.NE.U32.AND P0, PT, R12, RZ, PT ;  /* 0x000000ff0c00720c */ /* 0x004fc80003f05070 */
[----:B------:R-:W-:-:S13]  /*08a0*/  ISETP.NE.AND.EX P0, PT, R13, RZ, PT, P0 ;  /* 0x000000ff0d00720c */ /* 0x000fda0003f05300 */
[----:B------:R-:W-:Y:S05]  /*08b0*/  @!P0 BRA `(.L_x_6) ;  /* 0x0000000000088947 */ /* 0x000fea0003800000 */
[----:B------:R0:W5:Y:S01]  /*08c0*/  LD.E R0, desc[UR12][R12.64] ;  /* 0x0000000c0c007980 */ /* 0x000162000c101900 */
[----:B------:R-:W-:Y:S05]  /*08d0*/  BRA `(.L_x_7) ;  /* 0x0000000000207947 */ /* 0x000fea0003800000 */
.L_x_6:
[----:B------:R-:W-:Y:S02]  /*08e0*/  ULDC.64 UR4, c[0x0][0x588] ;  /* 0x0001620000047ab9 */ /* 0x000fe40000000a00 */
[----:B------:R-:W-:-:S04]  /*08f0*/  ISETP.NE.U32.AND P0, PT, RZ, UR4, PT ;  /* 0x00000004ff007c0c */ /* 0x000fc8000bf05070 */
[----:B------:R-:W-:-:S13]  /*0900*/  ISETP.NE.AND.EX P0, PT, RZ, UR5, PT, P0 ;  /* 0x00000005ff007c0c */ /* 0x000fda000bf05300 */
[----:B------:R-:W-:Y:S05]  /*0910*/  @!P0 BRA `(.L_x_8) ;  /* 0x00000000000c8947 */ /* 0x000fea0003800000 */
[----:B------:R-:W0:Y:S02]  /*0920*/  LDC.64 R12, c[0x0][0x588] ;  /* 0x00016200ff0c7b82 */ /* 0x000e240000000a00 */
[----:B0-----:R1:W5:Y:S01]  /*0930*/  LDG.E R0, desc[UR12][R12.64] ;  /* 0x0000000c0c007981 */ /* 0x001362000c1e1900 */
[----:B------:R-:W-:Y:S05]  /*0940*/  BRA `(.L_x_7) ;  /* 0x0000000000047947 */ /* 0x000fea0003800000 */
.L_x_8:
[----:B------:R-:W2:Y:S02]  /*0950*/  LDC R0, c[0x0][0x580] ;  /* 0x00016000ff007b82 */ /* 0x000ea40000000800 */
.L_x_7:
[----:B------:R-:W-:Y:S02]  /*0960*/  ULDC.64 UR4, c[0x0][0x5a0] ;  /* 0x0001680000047ab9 */ /* 0x000fe40000000a00 */
[----:B------:R-:W-:-:S04]  /*0970*/  ISETP.NE.U32.AND P0, PT, RZ, UR4, PT ;  /* 0x00000004ff007c0c */ /* 0x000fc8000bf05070 */
[----:B------:R-:W-:-:S13]  /*0980*/  ISETP.NE.AND.EX P0, PT, RZ, UR5, PT, P0 ;  /* 0x00000005ff007c0c */ /* 0x000fda000bf05300 */
[----:B------:R-:W-:Y:S05]  /*0990*/  @!P0 BRA `(.L_x_9) ;  /* 0x00000000001c8947 */ /* 0x000fea0003800000 */
[----:B01----:R-:W0:Y:S02]  /*09a0*/  LDC.64 R12, c[0x0][0x5a0] ;  /* 0x00016800ff0c7b82 */ /* 0x003e240000000a00 */
[----:B0-----:R-:W3:Y:S02]  /*09b0*/  LDG.E.64 R12, desc[UR12][R12.64] ;  /* 0x0000000c0c0c7981 */ /* 0x001ee4000c1e1b00 */
[----:B---3--:R-:W-:-:S04]  /*09c0*/  ISETP.NE.U32.AND P0, PT, R12, RZ, PT ;  /* 0x000000ff0c00720c */ /* 0x008fc80003f05070 */
[----:B------:R-:W-:-:S13]  /*09d0*/  ISETP.NE.AND.EX P0, PT, R13, RZ, PT, P0 ;  /* 0x000000ff0d00720c */ /* 0x000fda0003f05300 */
[----:B------:R-:W-:Y:S05]  /*09e0*/  @!P0 BRA `(.L_x_9) ;  /* 0x0000000000088947 */ /* 0x000fea0003800000 */
[----:B------:R0:W5:Y:S01]  /*09f0*/  LD.E R2, desc[UR12][R12.64] ;  /* 0x0000000c0c027980 */ /* 0x000162000c101900 */
[----:B------:R-:W-:Y:S05]  /*0a00*/  BRA `(.L_x_10) ;  /* 0x0000000000207947 */ /* 0x000fea0003800000 */
.L_x_9:
[----:B------:R-:W-:Y:S02]  /*0a10*/  ULDC.64 UR4, c[0x0][0x590] ;  /* 0x0001640000047ab9 */ /* 0x000fe40000000a00 */
[----:B------:R-:W-:-:S04]  /*0a20*/  ISETP.NE.U32.AND P0, PT, RZ, UR4, PT ;  /* 0x00000004ff007c0c */ /* 0x000fc8000bf05070 */
[----:B------:R-:W-:-:S13]  /*0a30*/  ISETP.NE.AND.EX P0, PT, RZ, UR5, PT, P0 ;  /* 0x00000005ff007c0c */ /* 0x000fda000bf05300 */
[----:B------:R-:W-:Y:S05]  /*0a40*/  @!P0 BRA `(.L_x_11) ;  /* 0x00000000000c8947 */ /* 0x000fea0003800000 */
[----:B01----:R-:W0:Y:S02]  /*0a50*/  LDC.64 R12, c[0x0][0x590] ;  /* 0x00016400ff0c7b82 */ /* 0x003e240000000a00 */
[----:B0-----:R1:W5:Y:S01]  /*0a60*/  LDG.E R2, desc[UR12][R12.64] ;  /* 0x0000000c0c027981 */ /* 0x001362000c1e1900 */
[----:B------:R-:W-:Y:S05]  /*0a70*/  BRA `(.L_x_10) ;  /* 0x0000000000047947 */ /* 0x000fea0003800000 */
.L_x_11:
[----:B------:R-:W3:Y:S02]  /*0a80*/  LDC R2, c[0x0][0x584] ;  /* 0x00016100ff027b82 */ /* 0x000ee40000000800 */
.L_x_10:
[----:B------:R-:W4:Y:S08]  /*0a90*/  LDC R11, c[0x0][0x3c4] ;  /* 0x0000f100ff0b7b82 */ /* 0x000f300000000800 */
[----:B------:R-:W2:Y:S01]  /*0aa0*/  LDC.64 R16, c[0x0][0x3c8] ;  /* 0x0000f200ff107b82 */ /* 0x000ea20000000a00 */
[----:B----4-:R-:W-:-:S05]  /*0ab0*/  VIADD R11, R11, 0x3f ;  /* 0x0000003f0b0b7836 */ /* 0x010fca0000000000 */
[----:B01----:R-:W-:-:S04]  /*0ac0*/  SHF.R.S32.HI R12, RZ, 0x1f, R11 ;  /* 0x0000001fff0c7819 */ /* 0x003fc8000001140b */
[----:B------:R-:W-:-:S04]  /*0ad0*/  LEA.HI R12, R12, R11, RZ, 0x6 ;  /* 0x0000000b0c0c7211 */ /* 0x000fc800078f30ff */
[----:B------:R-:W-:-:S05]  /*0ae0*/  SHF.R.S32.HI R13, RZ, 0x6, R12 ;  /* 0x00000006ff0d7819 */ /* 0x000fca000001140c */
[----:B--2---:R-:W-:-:S04]  /*0af0*/  IMAD R12, R13, R16, RZ ;  /* 0x000000100d0c7224 */ /* 0x004fc800078e02ff */
[----:B------:R-:W-:Y:S01]  /*0b00*/  IMAD R11, R12, R17, RZ ;  /* 0x000000110c0b7224 */ /* 0x000fe200078e02ff */
[----:B------:R-:W-:Y:S06]  /*0b10*/  @!P1 BRA `(.L_x_12) ;  /* 0x00000000000c9947 */ /* 0x000fec0003800000 */
[----:B------:R-:W-:Y:S01]  /*0b20*/  UCGABAR_WAIT ;  /* 0x0000000000007dc7 */ /* 0x000fe20008000000 */
[----:B------:R-:W-:Y:S01]  /*0b30*/  CCTL.IVALL ;  /* 0x00000000ff00798f */ /* 0x000fe20002000000 */
[----:B------:R-:W-:Y:S05]  /*0b40*/  BRA `(.L_x_13) ;  /* 0x0000000000047947 */ /* 0x000fea0003800000 */
.L_x_12:
[----:B------:R-:W-:Y:S06]  /*0b50*/  BAR.SYNC.DEFER_BLOCKING 0x0 ;  /* 0x0000000000007b1d */ /* 0x000fec0000010000 */
.L_x_13:
[----:B------:R-:W-:-:S13]  /*0b60*/  ISETP.NE.AND P0, PT, R8, RZ, PT ;  /* 0x000000ff0800720c */ /* 0x000fda0003f05270 */
[----:B------:R-:W-:Y:S05]  /*0b70*/  @!P0 BRA `(.L_x_14) ;  /* 0x0000002c00fc8947 */ /* 0x000fea0003800000 */
[----:B------:R-:W-:-:S13]  /*0b80*/  ISETP.NE.AND P0, PT, R8, 0x1, PT ;  /* 0x000000010800780c */ /* 0x000fda0003f05270 */
[----:B------:R-:W-:Y:S05]  /*0b90*/  @P0 EXIT ;  /* 0x000000000000094d */ /* 0x000fea0003800000 */
[----:B------:R-:W-:Y:S01]  /*0ba0*/  ISETP.GE.AND P0, PT, R11, 0x1, PT ;  /* 0x000000010b00780c */ /* 0x000fe20003f06270 */
[----:B------:R-:W-:Y:S01]  /*0bb0*/  UMOV UR4, URZ ;  /* 0x0000003f00047c82 */ /* 0x000fe20008000000 */
[----:B------:R-:W-:Y:S02]  /*0bc0*/  CS2R R54, SRZ ;  /* 0x0000000000367805 */ /* 0x000fe4000001ff00 */
[----:B------:R-:W-:Y:S02]  /*0bd0*/  CS2R R24, SRZ ;  /* 0x0000000000187805 */ /* 0x000fe4000001ff00 */
[----:B------:R-:W-:Y:S02]  /*0be0*/  CS2R R26, SRZ ;  /* 0x00000000001a7805 */ /* 0x000fe4000001ff00 */
[----:B------:R-:W-:Y:S02]  /*0bf0*/  CS2R R28, SRZ ;  /* 0x00000000001c7805 */ /* 0x000fe4000001ff00 */
[----:B------:R-:W-:-:S02]  /*0c00*/  CS2R R30, SRZ ;  /* 0x00000000001e7805 */ /* 0x000fc4000001ff00 */
[----:B------:R-:W-:Y:S02]  /*0c10*/  CS2R R32, SRZ ;  /* 0x0000000000207805 */ /* 0x000fe4000001ff00 */
        /* <DEDUP_REMOVED lines=9> */
[----:B------:R-:W-:Y:S01]  /*0cb0*/  CS2R R52, SRZ ;  /* 0x0000000000347805 */ /* 0x000fe2000001ff00 */
[----:B------:R-:W-:Y:S06]  /*0cc0*/  @!P0 BRA `(.L_x_15) ;  /* 0x0000000000a88947 */ /* 0x000fec0003800000 */
[----:B------:R-:W-:-:S04]  /*0cd0*/  LOP3.LUT R6, R4, 0x1, RZ, 0xfc, !PT ;  /* 0x0000000104067812 */ /* 0x000fc800078efcff */
[----:B------:R-:W-:-:S13]  /*0ce0*/  ISETP.NE.AND P0, PT, R6, 0x3, PT ;  /* 0x000000030600780c */ /* 0x000fda0003f05270 */
[----:B------:R-:W-:Y:S05]  /*0cf0*/  @!P0 BRA `(.L_x_16) ;  /* 0x0000000000048947 */ /* 0x000fea0003800000 */
[----:B------:R-:W-:Y:S01]  /*0d00*/  BPT.TRAP 0x1 ;  /* 0x000000040000795c */ /* 0x000fe20000300000 */
.L_x_16:
[----:B------:R-:W0:Y:S01]  /*0d10*/  S2UR UR5, SR_CgaCtaId ;  /* 0x00000000000579c3 */ /* 0x000e220000008800 */
[----:B------:R-:W-:Y:S01]  /*0d20*/  SHF.L.U32 R6, RZ, 0x1f, RZ ;  /* 0x0000001fff067819 */ /* 0x000fe200000006ff */
[----:B------:R-:W-:Y:S02]  /*0d30*/  UMOV UR4, 0x400 ;  /* 0x0000040000047882 */ /* 0x000fe40000000000 */
[----:B0-----:R-:W-:-:S12]  /*0d40*/  ULEA UR4, UR5, UR4, 0x18 ;  /* 0x0000000405047291 */ /* 0x001fd8000f8ec03f */
.L_x_17:
[----:B0-----:R-:W-:-:S04]  /*0d50*/  IMAD.U32 R7, RZ, RZ, UR4 ;  /* 0x00000004ff077e24 */ /* 0x001fc8000f8e00ff */
[----:B------:R0:W1:Y:S03]  /*0d60*/  SYNCS.PHASECHK.TRANS64.TRYWAIT P0, [R7+URZ+0x38000], R6 ;  /* 0x03800006070075a7 */ /* 0x000066000800017f */
[----:B-1----:R-:W-:Y:S05]  /*0d70*/  @!P0 NANOSLEEP.SYNCS 0x989680 ;  /* 0x009896800000895d */ /* 0x002fea0003900000 */
[----:B------:R-:W1:Y:S02]  /*0d80*/  @!P0 SYNCS.PHASECHK.TRANS64 P0, [R7+URZ+0x38000], R6 ;  /* 0x03800006070085a7 */ /* 0x000e64000800007f */
[----:B-1----:R-:W-:Y:S05]  /*0d90*/  @!P0 BRA `(.L_x_17) ;  /* 0xfffffffc00ec8947 */ /* 0x002fea000383ffff */
[----:B------:R-:W-:Y:S01]  /*0da0*/  UIADD3 UR5, UR4, 0x1c000, URZ ;  /* 0x0001c00004057890 */ /* 0x000fe2000fffe03f */
[----:B------:R-:W-:Y:S01]  /*0db0*/  WARPGROUP.ARRIVE ;  /* 0x00000000000079c5 */ /* 0x000fe20000000000 */
[----:B------:R-:W-:Y:S02]  /*0dc0*/  USHF.R.U32.HI UR4, URZ, 0x4, UR4 ;  /* 0x000000043f047899 */ /* 0x000fe40008011604 */
[----:B------:R-:W-:Y:S02]  /*0dd0*/  USHF.R.U32.HI UR5, URZ, 0x4, UR5 ;  /* 0x000000043f057899 */ /* 0x000fe40008011605 */
[----:B------:R-:W-:Y:S02]  /*0de0*/  ULOP3.LUT UR4, UR4, 0x3fff, URZ, 0xc0, !UPT ;  /* 0x00003fff04047892 */ /* 0x000fe4000f8ec03f */
[----:B------:R-:W-:Y:S02]  /*0df0*/  ULOP3.LUT UR5, UR5, 0x3fff, URZ, 0xc0, !UPT ;  /* 0x00003fff05057892 */ /* 0x000fe4000f8ec03f */
[----:B------:R-:W-:-:S02]  /*0e00*/  ULOP3.LUT UR9, UR4, 0x10000, URZ, 0xfc, !UPT ;  /* 0x0001000004097892 */ /* 0x000fc4000f8efc3f */
[----:B------:R-:W-:Y:S01]  /*0e10*/  ULOP3.LUT UR8, UR5, 0x10000, URZ, 0xfc, !UPT ;  /* 0x0001000005087892 */ /* 0x000fe2000f8efc3f */
[----:B------:R-:W-:Y:S02]  /*0e20*/  UMOV UR7, 0x40000040 ;  /* 0x4000004000077882 */ /* 0x000fe40000000000 */
[----:B------:R-:W-:Y:S02]  /*0e30*/  UMOV UR5, 0x40000040 ;  /* 0x4000004000057882 */ /* 0x000fe40000000000 */
[----:B------:R-:W-:Y:S02]  /*0e40*/  UMOV UR4, UR9 ;  /* 0x0000000900047c82 */ /* 0x000fe40008000000 */
[----:B------:R-:W-:Y:S02]  /*0e50*/  UMOV UR6, UR8 ;  /* 0x0000000800067c82 */ /* 0x000fe40008000000 */
[----:B------:R-:W-:Y:S01]  /*0e60*/  HGMMA.64x64x16.F32.BF16 R24, gdesc[UR4], RZ, !UPT ;  /* 0x00e00000041879f0 */ /* 0x000fe2000c7018ff */
[----:B------:R-:W-:-:S02]  /*0e70*/  UIADD3 UR4, UR9, 0x2, URZ ;  /* 0x0000000209047890 */ /* 0x000fc4000fffe03f */
[----:B------:R-:W-:Y:S01]  /*0e80*/  UIADD3 UR6, UR8, 0x2, URZ ;  /* 0x0000000208067890 */ /* 0x000fe2000fffe03f */
[----:B------:R-:W-:Y:S01]  /*0e90*/  UMOV UR5, 0x40000040 ;  /* 0x4000004000057882 */ /* 0x000fe20000000000 */
[----:B------:R-:W-:-:S07]  /*0ea0*/  UMOV UR7, 0x40000040 ;  /* 0x4000004000077882 */ /* 0x000fce0000000000 */
[----:B------:R-:W-:Y:S01]  /*0eb0*/  HGMMA.64x64x16.F32.BF16 R24, gdesc[UR4], R24 ;  /* 0x00e00000041879f0 */ /* 0x000fe20008701818 */
[----:B------:R-:W-:Y:S02]  /*0ec0*/  UIADD3 UR4, UR9, 0x4, URZ ;  /* 0x0000000409047890 */ /* 0x000fe4000fffe03f */
        /* <DEDUP_REMOVED lines=8> */
[----:B------:R-:W-:Y:S01]  /*0f50*/  HGMMA.64x64x16.F32.BF16 R24, gdesc[UR4], R24, gsb0 ;  /* 0x00e00000041879f0 */ /* 0x000fe20008001818 */
[----:B------:R-:W-:-:S05]  /*0f60*/  UMOV UR4, 0x1 ;  /* 0x0000000100047882 */ /* 0x000fca0000000000 */
.L_x_15:
[----:B0-----:R-:W-:-:S05]  /*0f70*/  VIMNMX R6, R11, 0x1, PT ;  /* 0x000000010b067848 */ /* 0x001fca0003fe0100 */
[----:B------:R-:W-:-:S05]  /*0f80*/  IMAD.IADD R6, R11, 0x1, -R6 ;  /* 0x000000010b067824 */ /* 0x000fca00078e0a06 */
[----:B------:R-:W-:-:S13]  /*0f90*/  ISETP.GE.AND P0, PT, R6, 0x1, PT ;  /* 0x000000010600780c */ /* 0x000fda0003f06270 */
[----:B------:R-:W-:Y:S05]  /*0fa0*/  @!P0 BRA `(.L_x_18) ;  /* 0x00000004001c8947 */ /* 0x000fea0003800000 */
[----:B------:R-:W0:Y:S01]  /*0fb0*/  S2UR UR6, SR_CgaCtaId ;  /* 0x00000000000679c3 */ /* 0x000e220000008800 */
[----:B------:R-:W-:Y:S01]  /*0fc0*/  UMOV UR5, 0x400 ;  /* 0x0000040000057882 */ /* 0x000fe20000000000 */
[----:B------:R-:W-:Y:S01]  /*0fd0*/  LOP3.LUT R13, R4, 0x1, RZ, 0xfc, !PT ;  /* 0x00000001040d7812 */ /* 0x000fe200078efcff */
[----:B------:R-:W-:Y:S01]  /*0fe0*/  IMAD.MOV.U32 R12, RZ, RZ, RZ ;  /* 0x000000ffff0c7224 */ /* 0x000fe200078e00ff */
[----:B------:R-:W-:Y:S01]  /*0ff0*/  UISETP.NE.U32.AND UP0, UPT, UR4, URZ, UPT ;  /* 0x0000003f0400728c */ /* 0x000fe2000bf05070 */
[----:B------:R-:W-:Y:S02]  /*1000*/  IMAD.MOV.U32 R7, RZ, RZ, R6 ;  /* 0x000000ffff077224 */ /* 0x000fe400078e0006 */
[----:B------:R-:W-:Y:S01]  /*1010*/  IMAD.MOV.U32 R8, RZ, RZ, RZ ;  /* 0x000000ffff087224 */ /* 0x000fe200078e00ff */
[----:B0-----:R-:W-:-:S04]  /*1020*/  ULEA UR7, UR6, UR5, 0x18 ;  /* 0x0000000506077291 */ /* 0x001fc8000f8ec03f */
[----:B------:R-:W-:Y:S02]  /*1030*/  UIADD3 UR6, UR7, 0x1c000, URZ ;  /* 0x0001c00007067890 */ /* 0x000fe4000fffe03f */
[----:B------:R-:W-:Y:S02]  /*1040*/  USHF.R.U32.HI UR5, URZ, 0x4, UR7 ;  /* 0x000000043f057899 */ /* 0x000fe40008011607 */
[----:B------:R-:W-:Y:S02]  /*1050*/  USHF.R.U32.HI UR6, URZ, 0x4, UR6 ;  /* 0x000000043f067899 */ /* 0x000fe40008011606 */
[----:B------:R-:W-:Y:S02]  /*1060*/  ULOP3.LUT UR5, UR5, 0x3fff, URZ, 0xc0, !UPT ;  /* 0x00003fff05057892 */ /* 0x000fe4000f8ec03f */
[----:B------:R-:W-:Y:S02]  /*1070*/  ULOP3.LUT UR6, UR6, 0x3fff, URZ, 0xc0, !UPT ;  /* 0x00003fff06067892 */ /* 0x000fe4000f8ec03f */
[----:B------:R-:W-:-:S02]  /*1080*/  ULOP3.LUT UR14, UR5, 0x10000, URZ, 0xfc, !UPT ;  /* 0x00010000050e7892 */ /* 0x000fc4000f8efc3f */
[----:B------:R-:W-:-:S12]  /*1090*/  ULOP3.LUT UR15, UR6, 0x10000, URZ, 0xfc, !UPT ;  /* 0x00010000060f7892 */ /* 0x000fd8000f8efc3f */
.L_x_23:
[----:B------:R-:W-:-:S13]  /*10a0*/  ISETP.NE.AND P1, PT, R13, 0x3, PT ;  /* 0x000000030d00780c */ /* 0x000fda0003f25270 */
[----:B------:R-:W-:Y:S05]  /*10b0*/  @!P1 BRA `(.L_x_19) ;  /* 0x0000000000049947 */ /* 0x000fea0003800000 */
[----:B------:R-:W-:Y:S01]  /*10c0*/  BPT.TRAP 0x1 ;  /* 0x000000040000795c */ /* 0x000fe20000300000 */
.L_x_19:
[----:B------:R-:W-:Y:S01]  /*10d0*/  SHF.L.U32 R9, R12, 0x1f, RZ ;  /* 0x0000001f0c097819 */ /* 0x000fe200000006ff */
[----:B------:R-:W-:-:S12]  /*10e0*/  ULEA UR5, UR4, UR7, 0x3 ;  /* 0x0000000704057291 */ /* 0x000fd8000f8e183f */
.L_x_20:
[----:B0-----:R-:W-:-:S04]  /*10f0*/  IMAD.U32 R10, RZ, RZ, UR5 ;  /* 0x00000005ff0a7e24 */ /* 0x001fc8000f8e00ff */
[----:B------:R0:W1:Y:S03]  /*1100*/  SYNCS.PHASECHK.TRANS64.TRYWAIT P0, [R10+URZ+0x38000], R9 ;  /* 0x038000090a0075a7 */ /* 0x000066000800017f */
[----:B-1----:R-:W-:Y:S05]  /*1110*/  @!P0 NANOSLEEP.SYNCS 0x989680 ;  /* 0x009896800000895d */ /* 0x002fea0003900000 */
[----:B------:R-:W1:Y:S02]  /*1120*/  @!P0 SYNCS.PHASECHK.TRANS64 P0, [R10+URZ+0x38000], R9 ;  /* 0x038000090a0085a7 */ /* 0x000e64000800007f */
[----:B-1----:R-:W-:Y:S05]  /*1130*/  @!P0 BRA `(.L_x_20) ;  /* 0xfffffffc00ec8947 */ /* 0x002fea000383ffff */
[----:B------:R-:W-:Y:S01]  /*1140*/  ULEA UR5, UR4, UR14, 0x9 ;  /* 0x0000000e04057291 */ /* 0x000fe2000f8e483f */
[----:B------:R-:W-:Y:S01]  /*1150*/  WARPGROUP.ARRIVE ;  /* 0x00000000000079c5 */ /* 0x000fe20000000000 */
[----:B------:R-:W-:Y:S01]  /*1160*/  ULEA UR6, UR4, UR15, 0x9 ;  /* 0x0000000f04067291 */ /* 0x000fe2000f8e483f */
[----:B------:R-:W-:Y:S01]  /*1170*/  UMOV UR9, 0x40000040 ;  /* 0x4000004000097882 */ /* 0x000fe20000000000 */
[----:B------:R-:W-:-:S03]  /*1180*/  UMOV UR11, 0x40000040 ;  /* 0x40000040000b7882 */ /* 0x000fc60000000000 */
[----:B------:R-:W-:Y:S02]  /*1190*/  UMOV UR8, UR5 ;  /* 0x0000000500087c82 */ /* 0x000fe40008000000 */
[----:B------:R-:W-:Y:S02]  /*11a0*/  UMOV UR10, UR6 ;  /* 0x00000006000a7c82 */ /* 0x000fe40008000000 */
[----:B------:R-:W-:Y:S01]  /*11b0*/  HGMMA.64x64x16.F32.BF16 R24, gdesc[UR8], R24, UP0 ;  /* 0x00e00000081879f0 */ /* 0x000fe2000bf01818 */
        /* <DEDUP_REMOVED lines=14> */
[----:B------:R-:W-:Y:S03]  /*12a0*/  HGMMA.64x64x16.F32.BF16 R24, gdesc[UR8], R24, gsb0 ;  /* 0x00e00000081879f0 */ /* 0x000fe60008001818 */
[----:B------:R-:W-:Y:S02]  /*12b0*/  WARPGROUP.DEPBAR.LE gsb0, 0x1 ;  /* 0x00008000000079c5 */ /* 0x000fe40000010100 */
[----:B------:R-:W-:Y:S05]  /*12c0*/  @!P1 BRA `(.L_x_21) ;  /* 0x0000000000049947 */ /* 0x000fea0003800000 */
[----:B------:R-:W-:Y:S01]  /*12d0*/  BPT.TRAP 0x1 ;  /* 0x000000040000795c */ /* 0x000fe20000300000 */
.L_x_21:
[----:B------:R-:W-:-:S13]  /*12e0*/  ISETP.NE.AND P0, PT, R3, RZ, PT ;  /* 0x000000ff0300720c */ /* 0x000fda0003f05270 */
[----:B0-----:R-:W-:-:S05]  /*12f0*/  @P0 LEA R9, R8, UR7, 0x3 ;  /* 0x0000000708090c11 */ /* 0x001fca000f8e18ff */
[----:B------:R-:W-:-:S05]  /*1300*/  @P0 VIADD R10, R9, 0x38070 ;  /* 0x00038070090a0836 */ /* 0x000fca0000000000 */
[----:B------:R-:W-:-:S04]  /*1310*/  @P0 PRMT R10, R5, 0x654, R10 ;  /* 0x00000654050a0816 */ /* 0x000fc8000000000a */
[----:B------:R0:W-:Y:S01]  /*1320*/  @P0 SYNCS.ARRIVE.TRANS64.RED.A1T0 RZ, [R10+URZ], RZ ;  /* 0x000000ff0aff09a7 */ /* 0x0001e2000810043f */
[----:B------:R-:W-:-:S13]  /*1330*/  ISETP.GT.U32.AND P0, PT, R4, 0x1, PT ;  /* 0x000000010400780c */ /* 0x000fda0003f04070 */
[----:B0-----:R-:W-:Y:S05]  /*1340*/  @P0 BRA `(.L_x_22) ;  /* 0x0000000000040947 */ /* 0x001fea0003800000 */
[----:B------:R-:W-:Y:S01]  /*1350*/  BPT.TRAP 0x1 ;  /* 0x000000040000795c */ /* 0x000fe20000300000 */
.L_x_22:
[----:B------:R-:W-:Y:S01]  /*1360*/  UIADD3 UR4, UR4, 0x1, URZ ;  /* 0x0000000104047890 */ /* 0x000fe2000fffe03f */
[C---:B------:R-:W-:Y:S01]  /*1370*/  ISETP.GT.AND P1, PT, R7.reuse, 0x1, PT ;  /* 0x000000010700780c */ /* 0x040fe20003f24270 */
[----:B------:R-:W-:Y:S02]  /*1380*/  VIADD R8, R8, 0x1 ;  /* 0x0000000108087836 */ /* 0x000fe40000000000 */
[----:B------:R-:W-:Y:S01]  /*1390*/  UISETP.NE.AND UP0, UPT, UR4, 0xe, UPT ;  /* 0x0000000e0400788c */ /* 0x000fe2000bf05270 */
[----:B------:R-:W-:Y:S02]  /*13a0*/  VIADD R7, R7, 0xffffffff ;  /* 0xffffffff07077836 */ /* 0x000fe40000000000 */
[C---:B------:R-:W-:Y:S01]  /*13b0*/  ISETP.NE.AND P0, PT, R8.reuse, 0xe, PT ;  /* 0x0000000e0800780c */ /* 0x040fe20003f05270 */
[----:B------:R-:W-:Y:S02]  /*13c0*/  USEL UR5, URZ, 0x1, UP0 ;  /* 0x000000013f057887 */ /* 0x000fe40008000000 */
[----:B------:R-:W-:Y:S01]  /*13d0*/  USEL UR4, UR4, URZ, UP0 ;  /* 0x0000003f04047287 */ /* 0x000fe20008000000 */
[----:B------:R-:W-:Y:S01]  /*13e0*/  SEL R8, R8, RZ, P0 ;  /* 0x000000ff08087207 */ /* 0x000fe20000000000 */
[----:B------:R-:W-:-:S02]  /*13f0*/  UPLOP3.LUT UP0, UPT, UPT, UPT, UPT, 0x80, 0x0 ;  /* 0x000000000000789c */ /* 0x000fc40003f0f070 */
[----:B------:R-:W-:Y:S01]  /*1400*/  LOP3.LUT R12, R12, UR5, RZ, 0x3c, !PT ;  /* 0x000000050c0c7c12 */ /* 0x000fe2000f8e3cff */
[----:B------:R-:W-:Y:S08]  /*1410*/  @P1 BRA `(.L_x_23) ;  /* 0xfffffffc00201947 */ /* 0x000ff0000383ffff */
.L_x_18:
[----:B------:R-:W-:Y:S01]  /*1420*/  ISETP.GE.AND P0, PT, R11, 0x1, PT ;  /* 0x000000010b00780c */ /* 0x000fe20003f06270 */
[----:B------:R-:W-:-:S12]  /*1430*/  WARPGROUP.DEPBAR.LE gsb0, 0x0 ;  /* 0x00008000000079c5 */ /* 0x000fd80000010000 */
[----:B------:R-:W-:Y:S05]  /*1440*/  @!P0 BRA `(.L_x_24) ;  /* 0x0000000000588947 */ /* 0x000fea0003800000 */
[----:B------:R-:W-:-:S04]  /*1450*/  LOP3.LUT R7, R4, 0x1, RZ, 0xfc, !PT ;  /* 0x0000000104077812 */ /* 0x000fc800078efcff */
[----:B------:R-:W-:-:S13]  /*1460*/  ISETP.NE.AND P0, PT, R7, 0x3, PT ;  /* 0x000000030700780c */ /* 0x000fda0003f05270 */
[----:B------:R-:W-:Y:S05]  /*1470*/  @!P0 BRA `(.L_x_25) ;  /* 0x0000000000048947 */ /* 0x000fea0003800000 */
[----:B------:R-:W-:Y:S01]  /*1480*/  BPT.TRAP 0x1 ;  /* 0x000000040000795c */ /* 0x000fe20000300000 */
.L_x_25:
[----:B------:R-:W-:Y:S01]  /*1490*/  ISETP.NE.AND P0, PT, R3, RZ, PT ;  /* 0x000000ff0300720c */ /* 0x000fe20003f05270 */
[----:B------:R-:W-:Y:S01]  /*14a0*/  BSSY B0, `(.L_x_26) ;  /* 0x000000e000007945 */ /* 0x000fe20003800000 */
[----:B------:R-:W-:-:S11]  /*14b0*/  ISETP.GT.U32.AND P1, PT, R4, 0x1, PT ;  /* 0x000000010400780c */ /* 0x000fd60003f24070 */
[----:B------:R-:W-:Y:S05]  /*14c0*/  @!P0 BRA `(.L_x_27) ;  /* 0x00000000002c8947 */ /* 0x000fea0003800000 */
[----:B------:R-:W0:Y:S01]  /*14d0*/  S2R R4, SR_CgaCtaId ;  /* 0x0000000000047919 */ /* 0x000e220000008800 */
[----:B------:R-:W-:Y:S02]  /*14e0*/  SHF.R.U32.HI R8, RZ, 0x1, R6 ;  /* 0x00000001ff087819 */ /* 0x000fe40000011606 */
[----:B------:R-:W-:-:S03]  /*14f0*/  MOV R3, 0x400 ;  /* 0x0000040000037802 */ /* 0x000fc60000000f00 */
[----:B------:R-:W-:-:S05]  /*1500*/  IMAD.WIDE.U32 R8, R8, -0x6db6db6d, RZ ;  /* 0x9249249308087825 */ /* 0x000fca00078e00ff */
[----:B------:R-:W-:-:S05]  /*1510*/  SHF.R.U32.HI R9, RZ, 0x2, R9 ;  /* 0x00000002ff097819 */ /* 0x000fca0000011609 */
[----:B------:R-:W-:Y:S01]  /*1520*/  IMAD R6, R9, -0xe, R6 ;  /* 0xfffffff209067824 */ /* 0x000fe200078e0206 */
[----:B0-----:R-:W-:-:S05]  /*1530*/  LEA R3, R4, R3, 0x18 ;  /* 0x0000000304037211 */ /* 0x001fca00078ec0ff */
[----:B------:R-:W-:-:S04]  /*1540*/  IMAD R6, R6, 0x8, R3 ;  /* 0x0000000806067824 */ /* 0x000fc800078e0203 */
[----:B------:R-:W-:-:S05]  /*1550*/  VIADD R6, R6, 0x38070 ;  /* 0x0003807006067836 */ /* 0x000fca0000000000 */
[----:B------:R-:W-:-:S04]  /*1560*/  PRMT R6, R5, 0x654, R6 ;  /* 0x0000065405067816 */ /* 0x000fc80000000006 */
[----:B------:R0:W-:Y:S03]  /*1570*/  SYNCS.ARRIVE.TRANS64.RED.A1T0 RZ, [R6+URZ], RZ ;  /* 0x000000ff06ff79a7 */ /* 0x0001e6000810043f */
.L_x_27:
[----:B------:R-:W-:Y:S05]  /*1580*/  BSYNC B0 ;  /* 0x0000000000007941 */ /* 0x000fea0003800000 */
.L_x_26:
[----:B------:R-:W-:Y:S05]  /*1590*/  @P1 BRA `(.L_x_24) ;  /* 0x0000000000041947 */ /* 0x000fea0003800000 */
[----:B------:R-:W-:Y:S01]  /*15a0*/  BPT.TRAP 0x1 ;  /* 0x000000040000795c */ /* 0x000fe20000300000 */
.L_x_24:
[----:B------:R-:W1:Y:S01]  /*15b0*/  S2R R3, SR_TID.X ;  /* 0x0000000000037919 */ /* 0x000e620000002100 */
[----:B------:R-:W-:Y:S01]  /*15c0*/  ULDC.64 UR4, c[0x0][0x280] ;  /* 0x0000a00000047ab9 */ /* 0x000fe20000000a00 */
[----:B------:R-:W2:Y:S01]  /*15d0*/  S2R R9, SR_CTAID.Y ;  /* 0x0000000000097919 */ /* 0x000ea20000002600 */
[----:B------:R-:W4:Y:S01]  /*15e0*/  S2R R11, SR_CTAID.X ;  /* 0x00000000000b7919 */ /* 0x000f220000002500 */
[----:B-1----:R-:W-:-:S04]  /*15f0*/  SHF.R.S32.HI R4, RZ, 0x1f, R3 ;  /* 0x0000001fff047819 */ /* 0x002fc80000011403 */
[----:B------:R-:W-:Y:S01]  /*1600*/  LEA.HI R4, R4, R3, RZ, 0x7 ;  /* 0x0000000304047211 */ /* 0x000fe200078f38ff */
[----:B--2---:R-:W-:-:S03]  /*1610*/  IMAD.SHL.U32 R9, R9, 0x40, RZ ;  /* 0x0000004009097824 */ /* 0x004fc600078e00ff */
[----:B------:R-:W-:Y:S02]  /*1620*/  LOP3.LUT R4, R4, 0xffffff80, RZ, 0xc0, !PT ;  /* 0xffffff8004047812 */ /* 0x000fe400078ec0ff */
[----:B------:R-:W-:-:S03]  /*1630*/  ISETP.GE.AND P0, PT, R9, UR5, PT ;  /* 0x0000000509007c0c */ /* 0x000fc6000bf06270 */
[----:B------:R-:W-:Y:S02]  /*1640*/  IMAD.IADD R12, R3, 0x1, -R4 ;  /* 0x00000001030c7824 */ /* 0x000fe400078e0a04 */
[----:B----4-:R-:W-:-:S03]  /*1650*/  IMAD.SHL.U32 R3, R11, 0x40, RZ ;  /* 0x000000400b037824 */ /* 0x010fc600078e00ff */
[----:B------:R-:W-:Y:S02]  /*1660*/  SHF.R.S32.HI R15, RZ, 0x1f, R12 ;  /* 0x0000001fff0f7819 */ /* 0x000fe4000001140c */
[----:B------:R-:W-:Y:S02]  /*1670*/  ISETP.GE.OR P0, PT, R3, UR4, P0 ;  /* 0x0000000403007c0c */ /* 0x000fe40008706670 */
[----:B------:R-:W-:-:S04]  /*1680*/  LEA.HI R4, R15, R12, RZ, 0x2 ;  /* 0x0000000c0f047211 */ /* 0x000fc800078f10ff */
[--C-:B------:R-:W-:Y:S02]  /*1690*/  SHF.R.S32.HI R8, RZ, 0x2, R4.reuse ;  /* 0x00000002ff087819 */ /* 0x100fe40000011404 */
[----:B------:R-:W-:-:S04]  /*16a0*/  SHF.R.S32.HI R5, RZ, 0x1f, R4 ;  /* 0x0000001fff057819 */ /* 0x000fc80000011404 */
[----:B------:R-:W-:-:S04]  /*16b0*/  LEA.HI R5, R5, R8, RZ, 0x3 ;  /* 0x0000000805057211 */ /* 0x000fc800078f18ff */
[----:B------:R-:W-:Y:S01]  /*16c0*/  LOP3.LUT R13, R5, 0xfffffff8, RZ, 0xc0, !PT ;  /* 0xfffffff8050d7812 */ /* 0x000fe200078ec0ff */
[----:B------:R-:W-:Y:S06]  /*16d0*/  @P0 EXIT ;  /* 0x000000000000094d */ /* 0x000fec0003800000 */
[----:B0-----:R-:W0:Y:S01]  /*16e0*/  LDC.64 R6, c[0x0][0x5d0] ;  /* 0x00017400ff067b82 */ /* 0x001e220000000a00 */
[----:B------:R-:W-:Y:S01]  /*16f0*/  LOP3.LUT R5, R4, 0x7ffffffc, RZ, 0xc0, !PT ;  /* 0x7ffffffc04057812 */ /* 0x000fe200078ec0ff */
[----:B------:R-:W-:Y:S01]  /*1700*/  IMAD.IADD R4, R8, 0x1, -R13 ;  /* 0x0000000108047824 */ /* 0x000fe200078e0a0d */
[----:B------:R-:W-:Y:S02]  /*1710*/  LEA.HI R10, R15, R12, RZ, 0x5 ;  /* 0x0000000c0f0a7211 */ /* 0x000fe400078f28ff */
[----:B---3-5:R-:W-:Y:S01]  /*1720*/  FSETP.NEU.AND P1, PT, R2, RZ, PT ;  /* 0x000000ff0200720b */ /* 0x028fe20003f2d000 */
[----:B------:R-:W-:Y:S01]  /*1730*/  IMAD.IADD R8, R12, 0x1, -R5 ;  /* 0x000000010c087824 */ /* 0x000fe200078e0a05 */
[----:B------:R-:W-:Y:S02]  /*1740*/  SHF.R.S32.HI R5, RZ, 0x1f, R4 ;  /* 0x0000001fff057819 */ /* 0x000fe40000011404 */
[----:B------:R-:W-:Y:S01]  /*1750*/  SHF.R.S32.HI R13, RZ, 0x5, R10 ;  /* 0x00000005ff0d7819 */ /* 0x000fe2000001140a */
[----:B------:R-:W-:-:S02]  /*1760*/  IMAD.SHL.U32 R12, R8, 0x2, RZ ;  /* 0x00000002080c7824 */ /* 0x000fc400078e00ff */
[----:B------:R-:W-:-:S03]  /*1770*/  IMAD.WIDE R10, R11, 0x40, R4 ;  /* 0x000000400b0a7825 */ /* 0x000fc600078e0204 */
[----:B------:R-:W-:Y:S01]  /*1780*/  SHF.R.S32.HI R14, RZ, 0x1f, R12 ;  /* 0x0000001fff0e7819 */ /* 0x000fe2000001140c */
[----:B------:R-:W-:Y:S01]  /*1790*/  IMAD R5, R13, -0x10, -R3 ;  /* 0xfffffff00d057824 */ /* 0x000fe200078e0a03 */
[----:B------:R-:W-:Y:S01]  /*17a0*/  IADD3 R8, P0, R9, R12, RZ ;  /* 0x0000000c09087210 */ /* 0x000fe20007f1e0ff */
[----:B------:R-:W-:Y:S01]  /*17b0*/  IMAD.WIDE R10, R13, 0x10, R10 ;  /* 0x000000100d0a7825 */ /* 0x000fe200078e020a */
[----:B------:R-:W-:Y:S02]  /*17c0*/  IADD3 R3, -R12, UR5, -R9 ;  /* 0x000000050c037c10 */ /* 0x000fe4000fffe909 */
[----:B------:R-:W-:Y:S02]  /*17d0*/  LEA.HI.X.SX32 R9, R9, R14, 0x1, P0 ;  /* 0x0000000e09097211 */ /* 0x000fe400000f0eff */
[----:B------:R-:W-:Y:S01]  /*17e0*/  IADD3 R4, R5, UR4, -R4 ;  /* 0x0000000405047c10 */ /* 0x000fe2000fffe804 */
[-C--:B0-----:R-:W-:Y:S01]  /*17f0*/  IMAD R5, R11, R6.reuse, RZ ;  /* 0x000000060b057224 */ /* 0x081fe200078e02ff */
[----:B------:R-:W-:Y:S01]  /*1800*/  ISETP.GT.AND P0, PT, R3, RZ, PT ;  /* 0x000000ff0300720c */ /* 0x000fe20003f04270 */
[----:B------:R-:W-:Y:S01]  /*1810*/  IMAD.WIDE.U32 R12, R10, R6, R8 ;  /* 0x000000060a0c7225 */ /* 0x000fe200078e0008 */
[----:B------:R-:W-:-:S02]  /*1820*/  SHF.L.U64.HI R16, R6, 0x3, R7 ;  /* 0x0000000306107819 */ /* 0x000fc40000010207 */
[----:B------:R-:W-:Y:S01]  /*1830*/  ISETP.GT.AND P2, PT, R4, RZ, P0 ;  /* 0x000000ff0400720c */ /* 0x000fe20000744270 */
[----:B------:R-:W-:Y:S02]  /*1840*/  IMAD R5, R10, R7, R5 ;  /* 0x000000070a057224 */ /* 0x000fe400078e0205 */
[----:B------:R-:W-:Y:S02]  /*1850*/  IMAD.SHL.U32 R17, R6, 0x8, RZ ;  /* 0x0000000806117824 */ /* 0x000fe400078e00ff */
[----:B------:R-:W-:Y:S01]  /*1860*/  IMAD.IADD R19, R13, 0x1, R5 ;  /* 0x000000010d137824 */ /* 0x000fe200078e0205 */
[----:B------:R-:W-:Y:S07]  /*1870*/  @!P1 BRA `(.L_x_28) ;  /* 0x00000018001c9947 */ /* 0x000fee0003800000 */
[----:B------:R-:W-:Y:S01]  /*1880*/  ULDC.64 UR6, c[0x0][0x5b0] ;  /* 0x00016c0000067ab9 */ /* 0x000fe20000000a00 */
[----:B------:R-:W-:Y:S01]  /*1890*/  ULDC.64 UR8, c[0x0][0x5a8] ;  /* 0x00016a0000087ab9 */ /* 0x000fe20000000a00 */
[----:B------:R-:W-:Y:S01]  /*18a0*/  IMAD R5, R11, UR6, RZ ;  /* 0x000000060b057c24 */ /* 0x000fe2000f8e02ff */
[----:B------:R-:W-:Y:S01]  /*18b0*/  ULDC.64 UR4, c[0x0][0x5c8] ;  /* 0x0001720000047ab9 */ /* 0x000fe20000000a00 */
[----:B------:R-:W-:-:S04]  /*18c0*/  IMAD.WIDE.U32 R14, R10, UR6, R8 ;  /* 0x000000060a0e7c25 */ /* 0x000fc8000f8e0008 */
[----:B------:R-:W-:Y:S01]  /*18d0*/  IMAD R5, R10, UR7, R5 ;  /* 0x000000070a057c24 */ /* 0x000fe2000f8e0205 */
[----:B------:R-:W-:-:S03]  /*18e0*/  LEA R6, P1, R14, UR8, 0x1 ;  /* 0x000000080e067c11 */ /* 0x000fc6000f8208ff */
[----:B------:R-:W-:-:S05]  /*18f0*/  IMAD.IADD R7, R15, 0x1, R5 ;  /* 0x000000010f077824 */ /* 0x000fca00078e0205 */
[----:B------:R-:W-:-:S05]  /*1900*/  LEA.HI.X R7, R14, UR9, R7, 0x1, P1 ;  /* 0x000000090e077c11 */ /* 0x000fca00088f0c07 */
[----:B------:R-:W2:Y:S01]  /*1910*/  @P2 LDG.E.LTC128B.U16 R13, desc[UR12][R6.64] ;  /* 0x0000000c060d2981 */ /* 0x000ea2000c1e1520 */
[----:B------:R-:W-:Y:S01]  /*1920*/  LEA R14, P4, R12, UR4, 0x1 ;  /* 0x000000040c0e7c11 */ /* 0x000fe2000f8808ff */
[----:B------:R-:W-:Y:S01]  /*1930*/  BSSY B0, `(.L_x_29) ;  /* 0x000000d000007945 */ /* 0x000fe20003800000 */
[----:B------:R-:W-:-:S04]  /*1940*/  ISETP.GT.AND P1, PT, R3, 0x1, PT ;  /* 0x000000010300780c */ /* 0x000fc80003f24270 */
[----:B------:R-:W-:Y:S01]  /*1950*/  ISETP.GT.AND P3, PT, R4, RZ, P1 ;  /* 0x000000ff0400720c */ /* 0x000fe20000f64270 */
[----:B--2---:R-:W-:-:S04]  /*1960*/  IMAD.U32 R15, R13, 0x10000, RZ ;  /* 0x000100000d0f7824 */ /* 0x004fc800078e00ff */
[----:B------:R-:W-:-:S04]  /*1970*/  FMUL R15, R15, R2 ;  /* 0x000000020f0f7220 */ /* 0x000fc80000400000 */
[----:B------:R-:W-:-:S05]  /*1980*/  FFMA R15, R24, R0, R15 ;  /* 0x00000000180f7223 */ /* 0x000fca000000000f */
[----:B------:R-:W-:Y:S02]  /*1990*/  F2FP.BF16.F32.PACK_AB R18, RZ, R15 ;  /* 0x0000000fff12723e */ /* 0x000fe400000010ff */
[----:B------:R-:W-:Y:S02]  /*19a0*/  LEA.HI.X R15, R12, UR5, R19, 0x1, P4 ;  /* 0x000000050c0f7c11 */ /* 0x000fe4000a0f0c13 */
[----:B------:R-:W-:Y:S02]  /*19b0*/  PRMT R12, R18, 0x7610, R12 ;  /* 0x00007610120c7816 */ /* 0x000fe4000000000c */
[----:B------:R-:W-:-:S03]  /*19c0*/  PRMT R18, R13, 0x7610, R18 ;  /* 0x000076100d127816 */ /* 0x000fc60000000012 */
[----:B------:R0:W-:Y:S01]  /*19d0*/  @P2 STG.E.U16 desc[UR12][R14.64], R12 ;  /* 0x0000000c0e002986 */ /* 0x0001e2000c10150c */
[----:B------:R-:W-:Y:S05]  /*19e0*/  @!P3 BRA `(.L_x_30) ;  /* 0x000000000004b947 */ /* 0x000fea0003800000 */
[----:B------:R1:W5:Y:S02]  /*19f0*/  LDG.E.LTC128B.U16 R18, desc[UR12][R6.64+0x2] ;  /* 0x0000020c06127981 */ /* 0x000364000c1e1520 */
.L_x_30:
[----:B------:R-:W-:Y:S05]  /*1a00*/  BSYNC B0 ;  /* 0x0000000000007941 */ /* 0x000fea0003800000 */
.L_x_29:
[----:B------:R-:W-:Y:S01]  /*1a10*/  USHF.L.U32 UR5, UR6, 0x3, URZ ;  /* 0x0000000306057899 */ /* 0x000fe2000800063f */
[----:B-----5:R-:W-:Y:S01]  /*1a20*/  IMAD.U32 R11, R18, 0x10000, RZ ;  /* 0x00010000120b7824 */ /* 0x020fe200078e00ff */
[----:B------:R-:W-:Y:S01]  /*1a30*/  USHF.L.U64.HI UR4, UR6, 0x3, UR7 ;  /* 0x0000000306047899 */ /* 0x000fe20008010207 */
[----:B------:R-:W-:Y:S02]  /*1a40*/  ISETP.GT.AND P0, PT, R4, 0x8, P0 ;  /* 0x000000080400780c */ /* 0x000fe40000704270 */
[----:B------:R-:W-:Y:S01]  /*1a50*/  FMUL R20, R11, R2 ;  /* 0x000000020b147220 */ /* 0x000fe20000400000 */
[----:B0-----:R-:W-:Y:S02]  /*1a60*/  IMAD.U32 R12, RZ, RZ, UR5 ;  /* 0x00000005ff0c7e24 */ /* 0x001fe4000f8e00ff */
[----:B------:R-:W-:Y:S02]  /*1a70*/  IMAD.U32 R13, RZ, RZ, UR4 ;  /* 0x00000004ff0d7e24 */ /* 0x000fe4000f8e00ff */
[----:B------:R-:W-:Y:S01]  /*1a80*/  FFMA R20, R25, R0, R20 ;  /* 0x0000000019147223 */ /* 0x000fe20000000014 */
[----:B------:R-:W-:-:S04]  /*1a90*/  IMAD.WIDE.U32 R12, R10, UR6, R12 ;  /* 0x000000060a0c7c25 */ /* 0x000fc8000f8e000c */
[----:B------:R-:W-:Y:S02]  /*1aa0*/  F2FP.BF16.F32.PACK_AB R20, RZ, R20 ;  /* 0x00000014ff14723e */ /* 0x000fe400000010ff */
[----:B------:R-:W-:Y:S01]  /*1ab0*/  IADD3 R10, P2, R8, R12, RZ ;  /* 0x0000000c080a7210 */ /* 0x000fe20007f5e0ff */
[----:B------:R-:W-:-:S03]  /*1ac0*/  @P3 IMAD.MOV.U32 R12, RZ, RZ, R14 ;  /* 0x000000ffff0c3224 */ /* 0x000fc600078e000e */
[----:B------:R-:W-:Y:S01]  /*1ad0*/  IADD3.X R5, R9, R5, R13, P2, !PT ;  /* 0x0000000509057210 */ /* 0x000fe200017fe40d */
[----:B------:R-:W-:Y:S01]  /*1ae0*/  @P3 IMAD.MOV.U32 R13, RZ, RZ, R15 ;  /* 0x000000ffff0d3224 */ /* 0x000fe200078e000f */
[----:B------:R-:W-:-:S04]  /*1af0*/  LEA R8, P2, R10, UR8, 0x1 ;  /* 0x000000080a087c11 */ /* 0x000fc8000f8408ff */
[----:B------:R-:W-:Y:S01]  /*1b00*/  LEA.HI.X R9, R10, UR9, R5, 0x1, P2 ;  /* 0x000000090a097c11 */ /* 0x000fe200090f0c05 */
[----:B------:R0:W-:Y:S04]  /*1b10*/  @P3 STG.E.U16 desc[UR12][R12.64+0x2], R20 ;  /* 0x000002140c003986 */ /* 0x0001e8000c10150c */
[----:B------:R-:W2:Y:S01]  /*1b20*/  @P0 LDG.E.LTC128B.U16 R18, desc[UR12][R8.64] ;  /* 0x0000000c08120981 */ /* 0x000ea2000c1e1520 */
[C---:B------:R-:W-:Y:S01]  /*1b30*/  SHF.L.U64.HI R11, R17.reuse, 0x1, R16 ;  /* 0x00000001110b7819 */ /* 0x040fe20000010210 */
[----:B------:R-:W-:Y:S01]  /*1b40*/  BSSY B0, `(.L_x_31) ;  /* 0x000000b000007945 */ /* 0x000fe20003800000 */
[----:B------:R-:W-:Y:S02]  /*1b50*/  LEA R10, P2, R17, R14, 0x1 ;  /* 0x0000000e110a7211 */ /* 0x000fe400078408ff */
[----:B------:R-:W-:-:S03]  /*1b60*/  ISETP.GT.AND P1, PT, R4, 0x8, P1 ;  /* 0x000000080400780c */ /* 0x000fc60000f24270 */
[----:B------:R-:W-:Y:S02]  /*1b70*/  IMAD.X R11, R11, 0x1, R15, P2 ;  /* 0x000000010b0b7824 */ /* 0x000fe400010e060f */
[----:B--2---:R-:W-:-:S04]  /*1b80*/  IMAD.U32 R5, R18, 0x10000, RZ ;  /* 0x0001000012057824 */ /* 0x004fc800078e00ff */
[----:B------:R-:W-:-:S04]  /*1b90*/  FMUL R5, R5, R2 ;  /* 0x0000000205057220 */ /* 0x000fc80000400000 */
[----:B------:R-:W-:-:S05]  /*1ba0*/  FFMA R5, R26, R0, R5 ;  /* 0x000000001a057223 */ /* 0x000fca0000000005 */
[----:B------:R-:W-:-:S05]  /*1bb0*/  F2FP.BF16.F32.PACK_AB R5, RZ, R5 ;  /* 0x00000005ff05723e */ /* 0x000fca00000010ff */
[----:B------:R0:W-:Y:S01]  /*1bc0*/  @P0 STG.E.U16 desc[UR12][R10.64], R5 ;  /* 0x000000050a000986 */ /* 0x0001e2000c10150c */
[----:B------:R-:W-:Y:S05]  /*1bd0*/  @!P1 BRA `(.L_x_32) ;  /* 0x0000000000049947 */ /* 0x000fea0003800000 */
[----:B------:R2:W5:Y:S02]  /*1be0*/  LDG.E.LTC128B.U16 R18, desc[UR12][R8.64+0x2] ;  /* 0x0000020c08127981 */ /* 0x000564000c1e1520 */
.L_x_32:
[----:B------:R-:W-:Y:S05]  /*1bf0*/  BSYNC B0 ;  /* 0x0000000000007941 */ /* 0x000fea0003800000 */
.L_x_31:
[----:B0----5:R-:W-:Y:S01]  /*1c00*/  IMAD.U32 R5, R18, 0x10000, RZ ;  /* 0x0001000012057824 */ /* 0x021fe200078e00ff */
[----:B------:R-:W-:Y:S01]  /*1c10*/  ISETP.GT.AND P0, PT, R3, 0x8, PT ;  /* 0x000000080300780c */ /* 0x000fe20003f04270 */
[----:B------:R-:W-:Y:S02]  /*1c20*/  BSSY B0, `(.L_x_33) ;  /* 0x0000008000007945 */ /* 0x000fe40003800000 */
[----:B------:R-:W-:Y:S01]  /*1c30*/  FMUL R12, R5, R2 ;  /* 0x00000002050c7220 */ /* 0x000fe20000400000 */
[----:B------:R-:W-:-:S03]  /*1c40*/  ISETP.GT.AND P2, PT, R4, RZ, P0 ;  /* 0x000000ff0400720c */ /* 0x000fc60000744270 */
[----:B------:R-:W-:-:S05]  /*1c50*/  FFMA R12, R27, R0, R12 ;  /* 0x000000001b0c7223 */ /* 0x000fca000000000c */
[----:B------:R-:W-:-:S05]  /*1c60*/  F2FP.BF16.F32.PACK_AB R12, RZ, R12 ;  /* 0x0000000cff0c723e */ /* 0x000fca00000010ff */
[----:B------:R0:W-:Y:S01]  /*1c70*/  @P1 STG.E.U16 desc[UR12][R10.64+0x2], R12 ;  /* 0x0000020c0a001986 */ /* 0x0001e2000c10150c */
[----:B------:R-:W-:Y:S05]  /*1c80*/  @!P2 BRA `(.L_x_34) ;  /* 0x000000000004a947 */ /* 0x000fea0003800000 */
[----:B------:R3:W5:Y:S02]  /*1c90*/  LDG.E.LTC128B.U16 R18, desc[UR12][R6.64+0x10] ;  /* 0x0000100c06127981 */ /* 0x000764000c1e1520 */
.L_x_34:
[----:B------:R-:W-:Y:S05]  /*1ca0*/  BSYNC B0 ;  /* 0x0000000000007941 */ /* 0x000fea0003800000 */
.L_x_33:
[----:B-----5:R-:W-:Y:S01]  /*1cb0*/  IMAD.U32 R5, R18, 0x10000, RZ ;  /* 0x0001000012057824 */ /* 0x020fe200078e00ff */
[----:B------:R-:W-:Y:S01]  /*1cc0*/  ISETP.GT.AND P1, PT, R3, 0x9, PT ;  /* 0x000000090300780c */ /* 0x000fe20003f24270 */
[----:B0-----:R-:W-:Y:S01]  /*1cd0*/  @P2 IMAD.MOV.U32 R12, RZ, RZ, R14 ;  /* 0x000000ffff0c2224 */ /* 0x001fe200078e000e */
[----:B------:R-:W-:Y:S01]  /*1ce0*/  BSSY B0, `(.L_x_35) ;  /* 0x0000009000007945 */ /* 0x000fe20003800000 */
[----:B------:R-:W-:Y:S01]  /*1cf0*/  FMUL R5, R5, R2 ;  /* 0x0000000205057220 */ /* 0x000fe20000400000 */
[----:B------:R-:W-:Y:S01]  /*1d00*/  @P2 IMAD.MOV.U32 R13, RZ, RZ, R15 ;  /* 0x000000ffff0d2224 */ /* 0x000fe200078e000f */
[----:B------:R-:W-:Y:S02]  /*1d10*/  ISETP.GT.AND P3, PT, R4, RZ, P1 ;  /* 0x000000ff0400720c */ /* 0x000fe40000f64270 */
[----:B------:R-:W-:-:S05]  /*1d20*/  FFMA R5, R28, R0, R5 ;  /* 0x000000001c057223 */ /* 0x000fca0000000005 */
[----:B------:R-:W-:-:S05]  /*1d30*/  F2FP.BF16.F32.PACK_AB R5, RZ, R5 ;  /* 0x00000005ff05723e */ /* 0x000fca00000010ff */
[----:B------:R0:W-:Y:S01]  /*1d40*/  @P2 STG.E.U16 desc[UR12][R12.64+0x10], R5 ;  /* 0x000010050c002986 */ /* 0x0001e2000c10150c */
[----:B------:R-:W-:Y:S05]  /*1d50*/  @!P3 BRA `(.L_x_36) ;  /* 0x000000000004b947 */ /* 0x000fea0003800000 */
[----:B------:R4:W5:Y:S02]  /*1d60*/  LDG.E.LTC128B.U16 R18, desc[UR12][R6.64+0x12] ;  /* 0x0000120c06127981 */ /* 0x000964000c1e1520 */
.L_x_36:
[----:B------:R-:W-:Y:S05]  /*1d70*/  BSYNC B0 ;  /* 0x0000000000007941 */ /* 0x000fea0003800000 */
.L_x_35:
[----:B0----5:R-:W-:Y:S01]  /*1d80*/  IMAD.U32 R5, R18, 0x10000, RZ ;  /* 0x0001000012057824 */ /* 0x021fe200078e00ff */
[----:B------:R-:W-:Y:S01]  /*1d90*/  ISETP.GT.AND P0, PT, R4, 0x8, P0 ;  /* 0x000000080400780c */ /* 0x000fe20000704270 */
[----:B------:R-:W-:Y:S01]  /*1da0*/  @P3 IMAD.MOV.U32 R13, RZ, RZ, R15 ;  /* 0x000000ffff0d3224 */ /* 0x000fe200078e000f */
[----:B------:R-:W-:Y:S01]  /*1db0*/  BSSY B0, `(.L_x_37) ;  /* 0x0000009000007945 */ /* 0x000fe20003800000 */
[----:B------:R-:W-:-:S04]  /*1dc0*/  FMUL R12, R5, R2 ;  /* 0x00000002050c7220 */ /* 0x000fc80000400000 */
[----:B------:R-:W-:-:S05]  /*1dd0*/  FFMA R12, R29, R0, R12 ;  /* 0x000000001d0c7223 */ /* 0x000fca000000000c */
[----:B------:R-:W-:-:S04]  /*1de0*/  F2FP.BF16.F32.PACK_AB R12, RZ, R12 ;  /* 0x0000000cff0c723e */ /* 0x000fc800000010ff */
[----:B------:R-:W-:Y:S01]  /*1df0*/  PRMT R5, R12, 0x7610, R5 ;  /* 0x000076100c057816 */ /* 0x000fe20000000005 */
[----:B------:R-:W-:-:S05]  /*1e00*/  @P3 IMAD.MOV.U32 R12, RZ, RZ, R14 ;  /* 0x000000ffff0c3224 */ /* 0x000fca00078e000e */
[----:B------:R0:W-:Y:S01]  /*1e10*/  @P3 STG.E.U16 desc[UR12][R12.64+0x12], R5 ;  /* 0x000012050c003986 */ /* 0x0001e2000c10150c */
[----:B------:R-:W-:Y:S05]  /*1e20*/  @!P0 BRA `(.L_x_38) ;  /* 0x0000000000048947 */ /* 0x000fea0003800000 */
[----:B------:R0:W5:Y:S02]  /*1e30*/  LDG.E.LTC128B.U16 R18, desc[UR12][R8.64+0x10] ;  /* 0x0000100c08127981 */ /* 0x000164000c1e1520 */
.L_x_38:
[----:B------:R-:W-:Y:S05]  /*1e40*/  BSYNC B0 ;  /* 0x0000000000007941 */ /* 0x000fea0003800000 */
.L_x_37:
[----:B0----5:R-:W-:Y:S01]  /*1e50*/  IMAD.U32 R5, R18, 0x10000, RZ ;  /* 0x0001000012057824 */ /* 0x021fe200078e00ff */
[----:B------:R-:W-:Y:S01]  /*1e60*/  ISETP.GT.AND P1, PT, R4, 0x8, P1 ;  /* 0x000000080400780c */ /* 0x000fe20000f24270 */
[----:B------:R-:W-:Y:S02]  /*1e70*/  BSSY B0, `(.L_x_39) ;  /* 0x0000007000007945 */ /* 0x000fe40003800000 */
[----:B------:R-:W-:-:S04]  /*1e80*/  FMUL R5, R5, R2 ;  /* 0x0000000205057220 */ /* 0x000fc80000400000 */
[----:B------:R-:W-:-:S05]  /*1e90*/  FFMA R5, R30, R0, R5 ;  /* 0x000000001e057223 */ /* 0x000fca0000000005 */
[----:B------:R-:W-:-:S05]  /*1ea0*/  F2FP.BF16.F32.PACK_AB R5, RZ, R5 ;  /* 0x00000005ff05723e */ /* 0x000fca00000010ff */
[----:B------:R0:W-:Y:S01]  /*1eb0*/  @P0 STG.E.U16 desc[UR12][R10.64+0x10], R5 ;  /* 0x000010050a000986 */ /* 0x0001e2000c10150c */
[----:B------:R-:W-:Y:S05]  /*1ec0*/  @!P1 BRA `(.L_x_40) ;  /* 0x0000000000049947 */ /* 0x000fea0003800000 */
[----:B------:R0:W5:Y:S02]  /*1ed0*/  LDG.E.LTC128B.U16 R18, desc[UR12][R8.64+0x12] ;  /* 0x0000120c08127981 */ /* 0x000164000c1e1520 */
.L_x_40:
[----:B------:R-:W-:Y:S05]  /*1ee0*/  BSYNC B0 ;  /* 0x0000000000007941 */ /* 0x000fea0003800000 */
.L_x_39:
        /* <DEDUP_REMOVED lines=10> */
.L_x_42:
[----:B------:R-:W-:Y:S05]  /*1f90*/  BSYNC B0 ;  /* 0x0000000000007941 */ /* 0x000fea0003800000 */
.L_x_41:
        /* <DEDUP_REMOVED lines=12> */
.L_x_44:
[----:B------:R-:W-:Y:S05]  /*2060*/  BSYNC B0 ;  /* 0x0000000000007941 */ /* 0x000fea0003800000 */
.L_x_43:
        /* <DEDUP_REMOVED lines=12> */
.L_x_46:
[----:B------:R-:W-:Y:S05]  /*2130*/  BSYNC B0 ;  /* 0x0000000000007941 */ /* 0x000fea0003800000 */
.L_x_45:
        /* <DEDUP_REMOVED lines=9> */
.L_x_48:
[----:B------:R-:W-:Y:S05]  /*21d0*/  BSYNC B0 ;  /* 0x0000000000007941 */ /* 0x000fea0003800000 */
.L_x_47:
        /* <DEDUP_REMOVED lines=10> */
.L_x_50:
[----:B------:R-:W-:Y:S05]  /*2280*/  BSYNC B0 ;  /* 0x0000000000007941 */ /* 0x000fea0003800000 */
.L_x_49:
        /* <DEDUP_REMOVED lines=12> */
.L_x_52:
[----:B------:R-:W-:Y:S05]  /*2350*/  BSYNC B0 ;  /* 0x0000000000007941 */ /* 0x000fea0003800000 */
.L_x_51:
        /* <DEDUP_REMOVED lines=12> */
.L_x_54:
[----:B------:R-:W-:Y:S05]  /*2420*/  BSYNC B0 ;  /* 0x0000000000007941 */ /* 0x000fea0003800000 */
.L_x_53:
        /* <DEDUP_REMOVED lines=9> */
.L_x_56:
[----:B------:R-:W-:Y:S05]  /*24c0*/  BSYNC B0 ;  /* 0x0000000000007941 */ /* 0x000fea0003800000 */
.L_x_55:
        /* <DEDUP_REMOVED lines=10> */
.L_x_58:
[----:B------:R-:W-:Y:S05]  /*2570*/  BSYNC B0 ;  /* 0x0000000000007941 */ /* 0x000fea0003800000 */
.L_x_57:
        /* <DEDUP_REMOVED lines=12> */
.L_x_60:
[----:B------:R-:W-:Y:S05]  /*2640*/  BSYNC B0 ;  /* 0x0000000000007941 */ /* 0x000fea0003800000 */
.L_x_59:
        /* <DEDUP_REMOVED lines=12> */
.L_x_62:
[----:B------:R-:W-:Y:S05]  /*2710*/  BSYNC B0 ;  /* 0x0000000000007941 */ /* 0x000fea0003800000 */
.L_x_61:
        /* <DEDUP_REMOVED lines=9> */
.L_x_64:
[----:B------:R-:W-:Y:S05]  /*27b0*/  BSYNC B0 ;  /* 0x0000000000007941 */ /* 0x000fea0003800000 */
.L_x_63:
        /* <DEDUP_REMOVED lines=10> */
.L_x_66:
[----:B------:R-:W-:Y:S05]  /*2860*/  BSYNC B0 ;  /* 0x0000000000007941 */ /* 0x000fea0003800000 */
.L_x_65:
        /* <DEDUP_REMOVED lines=12> */
.L_x_68:
[----:B------:R-:W-:Y:S05]  /*2930*/  BSYNC B0 ;  /* 0x0000000000007941 */ /* 0x000fea0003800000 */
.L_x_67:
        /* <DEDUP_REMOVED lines=12> */
.L_x_70:
[----:B------:R-:W-:Y:S05]  /*2a00*/  BSYNC B0 ;  /* 0x0000000000007941 */ /* 0x000fea0003800000 */
.L_x_69:
        /* <DEDUP_REMOVED lines=9> */
.L_x_72:
[----:B------:R-:W-:Y:S05]  /*2aa0*/  BSYNC B0 ;  /* 0x0000000000007941 */ /* 0x000fea0003800000 */
.L_x_71:
        /* <DEDUP_REMOVED lines=10> */
.L_x_74:
[----:B------:R-:W-:Y:S05]  /*2b50*/  BSYNC B0 ;  /* 0x0000000000007941 */ /* 0x000fea0003800000 */
.L_x_73:
        /* <DEDUP_REMOVED lines=12> */
.L_x_76:
[----:B------:R-:W-:Y:S05]  /*2c20*/  BSYNC B0 ;  /* 0x0000000000007941 */ /* 0x000fea0003800000 */
.L_x_75:
        /* <DEDUP_REMOVED lines=12> */
.L_x_78:
[----:B------:R-:W-:Y:S05]  /*2cf0*/  BSYNC B0 ;  /* 0x0000000000007941 */ /* 0x000fea0003800000 */
.L_x_77:
        /* <DEDUP_REMOVED lines=9> */
.L_x_80:
[----:B------:R-:W-:Y:S05]  /*2d90*/  BSYNC B0 ;  /* 0x0000000000007941 */ /* 0x000fea0003800000 */
.L_x_79:
        /* <DEDUP_REMOVED lines=10> */
.L_x_82:
[----:B------:R-:W-:Y:S05]  /*2e40*/  BSYNC B0 ;  /* 0x0000000000007941 */ /* 0x000fea0003800000 */
.L_x_81:
        /* <DEDUP_REMOVED lines=12> */
.L_x_84:
[----:B------:R-:W-:Y:S05]  /*2f10*/  BSYNC B0 ;  /* 0x0000000000007941 */ /* 0x000fea0003800000 */
.L_x_83:
[----:B-----5:R-:W-:Y:S01]  /*2f20*/  IMAD.U32 R3, R18, 0x10000, RZ ;  /* 0x0001000012037824 */ /* 0x020fe200078e00ff */
[----:B------:R-:W-:Y:S01]  /*2f30*/  ISETP.GT.AND P0, PT, R4, 0x8, P0 ;  /* 0x000000080400780c */ /* 0x000fe20000704270 */
[----:B------:R-:W-:Y:S02]  /*2f40*/  BSSY B0, `(.L_x_85) ;  /* 0x0000007000007945 */ /* 0x000fe40003800000 */
[----:B01-34-:R-:W-:-:S04]  /*2f50*/  FMUL R6, R3, R2 ;  /* 0x0000000203067220 */ /* 0x01bfc80000400000 */
[----:B------:R-:W-:-:S05]  /*2f60*/  FFMA R6, R53, R0, R6 ;  /* 0x0000000035067223 */ /* 0x000fca0000000006 */
[----:B------:R-:W-:-:S05]  /*2f70*/  F2FP.BF16.F32.PACK_AB R6, RZ, R6 ;  /* 0x00000006ff06723e */ /* 0x000fca00000010ff */
[----:B------:R0:W-:Y:S01]  /*2f80*/  @P3 STG.E.U16 desc[UR12][R14.64+0x72], R6 ;  /* 0x000072060e003986 */ /* 0x0001e2000c10150c */
[----:B------:R-:W-:Y:S05]  /*2f90*/  @!P0 BRA `(.L_x_86) ;  /* 0x0000000000048947 */ /* 0x000fea0003800000 */
[----:B------:R1:W5:Y:S02]  /*2fa0*/  LDG.E.LTC128B.U16 R18, desc[UR12][R8.64+0x70] ;  /* 0x0000700c08127981 */ /* 0x000364000c1e1520 */
.L_x_86:
[----:B------:R-:W-:Y:S05]  /*2fb0*/  BSYNC B0 ;  /* 0x0000000000007941 */ /* 0x000fea0003800000 */
.L_x_85:
[----:B-----5:R-:W-:Y:S01]  /*2fc0*/  IMAD.U32 R3, R18, 0x10000, RZ ;  /* 0x0001000012037824 */ /* 0x020fe200078e00ff */
[----:B------:R-:W-:Y:S01]  /*2fd0*/  ISETP.GT.AND P1, PT, R4, 0x8, P1 ;  /* 0x000000080400780c */ /* 0x000fe20000f24270 */
[----:B------:R-:W-:Y:S01]  /*2fe0*/  @P0 IMAD.MOV.U32 R4, RZ, RZ, R10 ;  /* 0x000000ffff040224 */ /* 0x000fe200078e000a */
[----:B------:R-:W-:Y:S01]  /*2ff0*/  BSSY B0, `(.L_x_87) ;  /* 0x0000008000007945 */ /* 0x000fe20003800000 */
[----:B------:R-:W-:Y:S01]  /*3000*/  FMUL R3, R3, R2 ;  /* 0x0000000203037220 */ /* 0x000fe20000400000 */
[----:B------:R-:W-:-:S03]  /*3010*/  @P0 IMAD.MOV.U32 R5, RZ, RZ, R11 ;  /* 0x000000ffff050224 */ /* 0x000fc600078e000b */
[----:B------:R-:W-:-:S05]  /*3020*/  FFMA R3, R54, R0, R3 ;  /* 0x0000000036037223 */ /* 0x000fca0000000003 */
[----:B------:R-:W-:-:S05]  /*3030*/  F2FP.BF16.F32.PACK_AB R3, RZ, R3 ;  /* 0x00000003ff03723e */ /* 0x000fca00000010ff */
[----:B------:R3:W-:Y:S01]  /*3040*/  @P0 STG.E.U16 desc[UR12][R4.64+0x70], R3 ;  /* 0x0000700304000986 */ /* 0x0007e2000c10150c */
[----:B------:R-:W-:Y:S05]  /*3050*/  @!P1 BRA `(.L_x_88) ;  /* 0x0000000000049947 */ /* 0x000fea0003800000 */
[----:B------:R4:W5:Y:S02]  /*3060*/  LDG.E.LTC128B.U16 R18, desc[UR12][R8.64+0x72] ;  /* 0x0000720c08127981 */ /* 0x000964000c1e1520 */
.L_x_88:
[----:B------:R-:W-:Y:S05]  /*3070*/  BSYNC B0 ;  /* 0x0000000000007941 */ /* 0x000fea0003800000 */
.L_x_87:
[----:B---3-5:R-:W-:-:S04]  /*3080*/  IMAD.U32 R3, R18, 0x10000, RZ ;  /* 0x0001000012037824 */ /* 0x028fc800078e00ff */
[----:B------:R-:W-:-:S04]  /*3090*/  FMUL R2, R3, R2 ;  /* 0x0000000203027220 */ /* 0x000fc80000400000 */
[----:B------:R-:W-:Y:S01]  /*30a0*/  FFMA R2, R55, R0, R2 ;  /* 0x0000000037027223 */ /* 0x000fe20000000002 */
[----:B------:R-:W-:Y:S06]  /*30b0*/  @!P1 EXIT ;  /* 0x000000000000994d */ /* 0x000fec0003800000 */
[----:B------:R-:W-:-:S05]  /*30c0*/  F2FP.BF16.F32.PACK_AB R2, RZ, R2 ;  /* 0x00000002ff02723e */ /* 0x000fca00000010ff */
[----:B------:R-:W-:Y:S01]  /*30d0*/  STG.E.U16 desc[UR12][R10.64+0x72], R2 ;  /* 0x000072020a007986 */ /* 0x000fe2000c10150c */
[----:B------:R-:W-:Y:S05]  /*30e0*/  EXIT ;  /* 0x000000000000794d */ /* 0x000fea0003800000 */
.L_x_28:
[----:B------:R-:W-:Y:S01]  /*30f0*/  ISETP.GT.AND P3, PT, R3, 0x1, PT ;  /* 0x000000010300780c */ /* 0x000fe20003f64270 */
[----:B------:R-:W-:Y:S01]  /*3100*/  ULDC.64 UR4, c[0x0][0x5c8] ;  /* 0x0001720000047ab9 */ /* 0x000fe20000000a00 */
[-C--:B------:R-:W-:Y:S01]  /*3110*/  FMUL R24, R24, R0.reuse ;  /* 0x0000000018187220 */ /* 0x080fe20000400000 */
[-C--:B------:R-:W-:Y:S01]  /*3120*/  FMUL R25, R25, R0.reuse ;  /* 0x0000000019197220 */ /* 0x080fe20000400000 */
[----:B------:R-:W-:Y:S01]  /*3130*/  ISETP.GT.AND P4, PT, R4, RZ, P3 ;  /* 0x000000ff0400720c */ /* 0x000fe20001f84270 */
[-C--:B------:R-:W-:Y:S01]  /*3140*/  FMUL R26, R26, R0.reuse ;  /* 0x000000001a1a7220 */ /* 0x080fe20000400000 */
[----:B------:R-:W-:Y:S01]  /*3150*/  LEA R6, P1, R12, UR4, 0x1 ;  /* 0x000000040c067c11 */ /* 0x000fe2000f8208ff */
[----:B------:R-:W-:Y:S01]  /*3160*/  FMUL R27, R27, R0 ;  /* 0x000000001b1b7220 */ /* 0x000fe20000400000 */
[----:B------:R-:W-:Y:S01]  /*3170*/  F2FP.BF16.F32.PACK_AB R24, RZ, R24 ;  /* 0x00000018ff18723e */ /* 0x000fe200000010ff */
[-C--:B------:R-:W-:Y:S01]  /*3180*/  FMUL R28, R28, R0.reuse ;  /* 0x000000001c1c7220 */ /* 0x080fe20000400000 */
[----:B------:R-:W-:Y:S01]  /*3190*/  LEA.HI.X R7, R12, UR5, R19, 0x1, P1 ;  /* 0x000000050c077c11 */ /* 0x000fe200088f0c13 */
[-C--:B------:R-:W-:Y:S01]  /*31a0*/  FMUL R29, R29, R0.reuse ;  /* 0x000000001d1d7220 */ /* 0x080fe20000400000 */
[----:B------:R-:W-:Y:S01]  /*31b0*/  F2FP.BF16.F32.PACK_AB R25, RZ, R25 ;  /* 0x00000019ff19723e */ /* 0x000fe200000010ff */
[-C--:B------:R-:W-:Y:S01]  /*31c0*/  FMUL R30, R30, R0.reuse ;  /* 0x000000001e1e7220 */ /* 0x080fe20000400000 */
[----:B------:R-:W-:Y:S01]  /*31d0*/  SHF.L.U64.HI R5, R17, 0x1, R16 ;  /* 0x0000000111057819 */ /* 0x000fe20000010210 */
[----:B------:R-:W-:Y:S01]  /*31e0*/  @P2 STG.E.U16 desc[UR12][R6.64], R24 ;  /* 0x0000001806002986 */ /* 0x000fe2000c10150c */
[----:B------:R-:W-:Y:S01]  /*31f0*/  ISETP.GT.AND P2, PT, R4, 0x8, P0 ;  /* 0x000000080400780c */ /* 0x000fe20000744270 */
[----:B------:R-:W-:Y:S01]  /*3200*/  FMUL R31, R31, R0 ;  /* 0x000000001f1f7220 */ /* 0x000fe20000400000 */
[----:B------:R-:W-:Y:S01]  /*3210*/  ISETP.GT.AND P1, PT, R3, 0x8, PT ;  /* 0x000000080300780c */ /* 0x000fe20003f24270 */
[----:B------:R-:W-:Y:S01]  /*3220*/  @P4 STG.E.U16 desc[UR12][R6.64+0x2], R25 ;  /* 0x0000021906004986 */ /* 0x000fe2000c10150c */
[----:B------:R-:W-:Y:S01]  /*3230*/  LEA R8, P4, R17, R6, 0x1 ;  /* 0x0000000611087211 */ /* 0x000fe200078808ff */
[-C--:B------:R-:W-:Y:S01]  /*3240*/  FMUL R32, R32, R0.reuse ;  /* 0x0000000020207220 */ /* 0x080fe20000400000 */
[C---:B------:R-:W-:Y:S01]  /*3250*/  ISETP.GT.AND P3, PT, R4.reuse, 0x8, P3 ;  /* 0x000000080400780c */ /* 0x040fe20001f64270 */
[-C--:B------:R-:W-:Y:S01]  /*3260*/  FMUL R33, R33, R0.reuse ;  /* 0x0000000021217220 */ /* 0x080fe20000400000 */
[----:B------:R-:W-:Y:S01]  /*3270*/  ISETP.GT.AND P0, PT, R3, 0x9, PT ;  /* 0x000000090300780c */ /* 0x000fe20003f04270 */
[----:B------:R-:W-:Y:S01]  /*3280*/  IMAD.X R9, R5, 0x1, R7, P4 ;  /* 0x0000000105097824 */ /* 0x000fe200020e0607 */
[----:B------:R-:W-:Y:S01]  /*3290*/  ISETP.GT.AND P5, PT, R4, RZ, P1 ;  /* 0x000000ff0400720c */ /* 0x000fe20000fa4270 */
[-C--:B------:R-:W-:Y:S01]  /*32a0*/  FMUL R34, R34, R0.reuse ;  /* 0x0000000022227220 */ /* 0x080fe20000400000 */
[----:B------:R-:W-:Y:S01]  /*32b0*/  ISETP.GT.AND P4, PT, R4, RZ, P0 ;  /* 0x000000ff0400720c */ /* 0x000fe20000784270 */
[----:B------:R-:W-:Y:S01]  /*32c0*/  FMUL R35, R35, R0 ;  /* 0x0000000023237220 */ /* 0x000fe20000400000 */
[----:B------:R-:W-:Y:S01]  /*32d0*/  F2FP.BF16.F32.PACK_AB R26, RZ, R26 ;  /* 0x0000001aff1a723e */ /* 0x000fe200000010ff */
[-C--:B------:R-:W-:Y:S01]  /*32e0*/  FMUL R36, R36, R0.reuse ;  /* 0x0000000024247220 */ /* 0x080fe20000400000 */
[----:B------:R-:W-:Y:S01]  /*32f0*/  F2FP.BF16.F32.PACK_AB R27, RZ, R27 ;  /* 0x0000001bff1b723e */ /* 0x000fe200000010ff */
[----:B------:R-:W-:Y:S01]  /*3300*/  FMUL R37, R37, R0 ;  /* 0x0000000025257220 */ /* 0x000fe20000400000 */
[----:B------:R-:W-:Y:S01]  /*3310*/  F2FP.BF16.F32.PACK_AB R28, RZ, R28 ;  /* 0x0000001cff1c723e */ /* 0x000fe200000010ff */
[----:B------:R-:W-:Y:S01]  /*3320*/  @P2 STG.E.U16 desc[UR12][R8.64], R26 ;  /* 0x0000001a08002986 */ /* 0x000fe2000c10150c */
[----:B------:R-:W-:Y:S01]  /*3330*/  F2FP.BF16.F32.PACK_AB R29, RZ, R29 ;  /* 0x0000001dff1d723e */ /* 0x000fe200000010ff */
[-C--:B------:R-:W-:Y:S01]  /*3340*/  FMUL R38, R38, R0.reuse ;  /* 0x0000000026267220 */ /* 0x080fe20000400000 */
[C---:B------:R-:W-:Y:S01]  /*3350*/  ISETP.GT.AND P1, PT, R4.reuse, 0x8, P1 ;  /* 0x000000080400780c */ /* 0x040fe20000f24270 */
[----:B------:R-:W-:Y:S01]  /*3360*/  @P3 STG.E.U16 desc[UR12][R8.64+0x2], R27 ;  /* 0x0000021b08003986 */ /* 0x000fe2000c10150c */
[----:B------:R-:W-:Y:S01]  /*3370*/  ISETP.GT.AND P3, PT, R3, 0x10, PT ;  /* 0x000000100300780c */ /* 0x000fe20003f64270 */
[-C--:B------:R-:W-:Y:S01]  /*3380*/  FMUL R39, R39, R0.reuse ;  /* 0x0000000027277220 */ /* 0x080fe20000400000 */
[----:B------:R-:W-:Y:S01]  /*3390*/  ISETP.GT.AND P2, PT, R4, 0x8, P0 ;  /* 0x000000080400780c */ /* 0x000fe20000744270 */
[----:B------:R-:W-:Y:S01]  /*33a0*/  @P5 STG.E.U16 desc[UR12][R6.64+0x10], R28 ;  /* 0x0000101c06005986 */ /* 0x000fe2000c10150c */
[----:B------:R-:W-:Y:S01]  /*33b0*/  ISETP.GT.AND P0, PT, R3, 0x11, PT ;  /* 0x000000110300780c */ /* 0x000fe20003f04270 */
[----:B------:R-:W-:Y:S01]  /*33c0*/  FMUL R40, R40, R0 ;  /* 0x0000000028287220 */ /* 0x000fe20000400000 */
[----:B------:R-:W-:Y:S01]  /*33d0*/  F2FP.BF16.F32.PACK_AB R30, RZ, R30 ;  /* 0x0000001eff1e723e */ /* 0x000fe200000010ff */
[----:B------:R-:W-:Y:S01]  /*33e0*/  @P4 STG.E.U16 desc[UR12][R6.64+0x12], R29 ;  /* 0x0000121d06004986 */ /* 0x000fe2000c10150c */
[C---:B------:R-:W-:Y:S01]  /*33f0*/  ISETP.GT.AND P4, PT, R4.reuse, RZ, P3 ;  /* 0x000000ff0400720c */ /* 0x040fe20001f84270 */
[-C--:B------:R-:W-:Y:S01]  /*3400*/  FMUL R41, R41, R0.reuse ;  /* 0x0000000029297220 */ /* 0x080fe20000400000 */
[----:B------:R-:W-:Y:S01]  /*3410*/  ISETP.GT.AND P5, PT, R4, RZ, P0 ;  /* 0x000000ff0400720c */ /* 0x000fe200007a4270 */
[----:B------:R-:W-:Y:S01]  /*3420*/  @P1 STG.E.U16 desc[UR12][R8.64+0x10], R30 ;  /* 0x0000101e08001986 */ /* 0x000fe2000c10150c */
[----:B------:R-:W-:Y:S01]  /*3430*/  F2FP.BF16.F32.PACK_AB R31, RZ, R31 ;  /* 0x0000001fff1f723e */ /* 0x000fe200000010ff */
[----:B------:R-:W-:Y:S01]  /*3440*/  FMUL R42, R42, R0 ;  /* 0x000000002a2a7220 */ /* 0x000fe20000400000 */
[----:B------:R-:W-:Y:S01]  /*3450*/  F2FP.BF16.F32.PACK_AB R32, RZ, R32 ;  /* 0x00000020ff20723e */ /* 0x000fe200000010ff */
[-C--:B------:R-:W-:Y:S01]  /*3460*/  FMUL R43, R43, R0.reuse ;  /* 0x000000002b2b7220 */ /* 0x080fe20000400000 */
[----:B------:R-:W-:Y:S01]  /*3470*/  F2FP.BF16.F32.PACK_AB R33, RZ, R33 ;  /* 0x00000021ff21723e */ /* 0x000fe200000010ff */
[----:B------:R-:W-:Y:S01]  /*3480*/  @P2 STG.E.U16 desc[UR12][R8.64+0x12], R31 ;  /* 0x0000121f08002986 */ /* 0x000fe2000c10150c */
[----:B------:R-:W-:Y:S01]  /*3490*/  ISETP.GT.AND P3, PT, R4, 0x8, P3 ;  /* 0x000000080400780c */ /* 0x000fe20001f64270 */
[-C--:B------:R-:W-:Y:S01]  /*34a0*/  FMUL R44, R44, R0.reuse ;  /* 0x000000002c2c7220 */ /* 0x080fe20000400000 */
[----:B------:R-:W-:Y:S01]  /*34b0*/  ISETP.GT.AND P1, PT, R3, 0x18, PT ;  /* 0x000000180300780c */ /* 0x000fe20003f24270 */
[----:B------:R-:W-:Y:S01]  /*34c0*/  @P4 STG.E.U16 desc[UR12][R6.64+0x20], R32 ;  /* 0x0000202006004986 */ /* 0x000fe2000c10150c */
[C---:B------:R-:W-:Y:S01]  /*34d0*/  ISETP.GT.AND P0, PT, R4.reuse, 0x8, P0 ;  /* 0x000000080400780c */ /* 0x040fe20000704270 */
[-C--:B------:R-:W-:Y:S01]  /*34e0*/  FMUL R45, R45, R0.reuse ;  /* 0x000000002d2d7220 */ /* 0x080fe20000400000 */
[----:B------:R-:W-:Y:S01]  /*34f0*/  ISETP.GT.AND P2, PT, R3, 0x19, PT ;  /* 0x000000190300780c */ /* 0x000fe20003f44270 */
[----:B------:R-:W-:Y:S01]  /*3500*/  @P5 STG.E.U16 desc[UR12][R6.64+0x22], R33 ;  /* 0x0000222106005986 */ /* 0x000fe2000c10150c */
        /* <DEDUP_REMOVED lines=12> */
[----:B------:R-:W-:Y:S01]  /*35d0*/  ISETP.GT.AND P3, PT, R3, 0x20, PT ;  /* 0x000000200300780c */ /* 0x000fe20003f64270 */
[----:B------:R-:W-:Y:S01]  /*35e0*/  @P0 STG.E.U16 desc[UR12][R8.64+0x22], R35 ;  /* 0x0000222308000986 */ /* 0x000fe2000c10150c */
[C---:B------:R-:W-:Y:S01]  /*35f0*/  ISETP.GT.AND P1, PT, R4.reuse, 0x8, P1 ;  /* 0x000000080400780c */ /* 0x040fe20000f24270 */
[-C--:B------:R-:W-:Y:S01]  /*3600*/  FMUL R51, R51, R0.reuse ;  /* 0x0000000033337220 */ /* 0x080fe20000400000 */
[----:B------:R-:W-:Y:S01]  /*3610*/  ISETP.GT.AND P0, PT, R3, 0x21, PT ;  /* 0x000000210300780c */ /* 0x000fe20003f04270 */
[----:B------:R-:W-:Y:S01]  /*3620*/  @P4 STG.E.U16 desc[UR12][R6.64+0x30], R36 ;  /* 0x0000302406004986 */ /* 0x000fe2000c10150c */
[----:B------:R-:W-:Y:S01]  /*3630*/  ISETP.GT.AND P2, PT, R4, 0x8, P2 ;  /* 0x000000080400780c */ /* 0x000fe20001744270 */
[-C--:B------:R-:W-:Y:S01]  /*3640*/  FMUL R52, R52, R0.reuse ;  /* 0x0000000034347220 */ /* 0x080fe20000400000 */
[C---:B------:R-:W-:Y:S01]  /*3650*/  ISETP.GT.AND P4, PT, R4.reuse, RZ, P3 ;  /* 0x000000ff0400720c */ /* 0x040fe20001f84270 */
[----:B------:R-:W-:Y:S01]  /*3660*/  @P5 STG.E.U16 desc[UR12][R6.64+0x32], R37 ;  /* 0x0000322506005986 */ /* 0x000fe2000c10150c */
        /* <DEDUP_REMOVED lines=8> */
[----:B------:R-:W-:-:S02]  /*36f0*/  F2FP.BF16.F32.PACK_AB R41, RZ, R41 ;  /* 0x00000029ff29723e */ /* 0x000fc400000010ff */
[C---:B------:R-:W-:Y:S01]  /*3700*/  ISETP.GT.AND P3, PT, R4.reuse, 0x8, P3 ;  /* 0x000000080400780c */ /* 0x040fe20001f64270 */
[----:B------:R-:W-:Y:S01]  /*3710*/  @P2 STG.E.U16 desc[UR12][R8.64+0x32], R39 ;  /* 0x0000322708002986 */ /* 0x000fe2000c10150c */
[----:B------:R-:W-:Y:S02]  /*3720*/  ISETP.GT.AND P0, PT, R4, 0x8, P0 ;  /* 0x000000080400780c */ /* 0x000fe40000704270 */
[----:B------:R-:W-:Y:S01]  /*3730*/  F2FP.BF16.F32.PACK_AB R42, RZ, R42 ;  /* 0x0000002aff2a723e */ /* 0x000fe200000010ff */
[----:B------:R-:W-:Y:S01]  /*3740*/  @P4 STG.E.U16 desc[UR12][R6.64+0x40], R40 ;  /* 0x0000402806004986 */ /* 0x000fe2000c10150c */
[C---:B------:R-:W-:Y:S02]  /*3750*/  ISETP.GT.AND P4, PT, R3.reuse, 0x28, PT ;  /* 0x000000280300780c */ /* 0x040fe40003f84270 */
[----:B------:R-:W-:Y:S01]  /*3760*/  F2FP.BF16.F32.PACK_AB R43, RZ, R43 ;  /* 0x0000002bff2b723e */ /* 0x000fe200000010ff */
[----:B------:R-:W-:Y:S01]  /*3770*/  @P5 STG.E.U16 desc[UR12][R6.64+0x42], R41 ;  /* 0x0000422906005986 */ /* 0x000fe2000c10150c */
[----:B------:R-:W-:-:S02]  /*3780*/  ISETP.GT.AND P5, PT, R3, 0x29, PT ;  /* 0x000000290300780c */ /* 0x000fc40003fa4270 */
[C---:B------:R-:W-:Y:S01]  /*3790*/  ISETP.GT.AND P1, PT, R4.reuse, RZ, P4 ;  /* 0x000000ff0400720c */ /* 0x040fe20002724270 */
[----:B------:R-:W-:Y:S01]  /*37a0*/  @P3 STG.E.U16 desc[UR12][R8.64+0x40], R42 ;  /* 0x0000402a08003986 */ /* 0x000fe2000c10150c */
[----:B------:R-:W-:Y:S02]  /*37b0*/  ISETP.GT.AND P6, PT, R4, RZ, P5 ;  /* 0x000000ff0400720c */ /* 0x000fe40002fc4270 */
[----:B------:R-:W-:Y:S01]  /*37c0*/  F2FP.BF16.F32.PACK_AB R44, RZ, R44 ;  /* 0x0000002cff2c723e */ /* 0x000fe200000010ff */
[----:B------:R-:W-:Y:S01]  /*37d0*/  @P0 STG.E.U16 desc[UR12][R8.64+0x42], R43 ;  /* 0x0000422b08000986 */ /* 0x000fe2000c10150c */
[C---:B------:R-:W-:Y:S02]  /*37e0*/  ISETP.GT.AND P3, PT, R3.reuse, 0x30, PT ;  /* 0x000000300300780c */ /* 0x040fe40003f64270 */
[C---:B------:R-:W-:Y:S02]  /*37f0*/  ISETP.GT.AND P2, PT, R3.reuse, 0x31, PT ;  /* 0x000000310300780c */ /* 0x040fe40003f44270 */
[----:B------:R-:W-:-:S02]  /*3800*/  ISETP.GT.AND P0, PT, R3, 0x39, PT ;  /* 0x000000390300780c */ /* 0x000fc40003f04270 */
[C---:B------:R-:W-:Y:S01]  /*3810*/  ISETP.GT.AND P4, PT, R4.reuse, 0x8, P4 ;  /* 0x000000080400780c */ /* 0x040fe20002784270 */
[----:B------:R-:W-:Y:S01]  /*3820*/  @P1 STG.E.U16 desc[UR12][R6.64+0x50], R44 ;  /* 0x0000502c06001986 */ /* 0x000fe2000c10150c */
[----:B------:R-:W-:Y:S01]  /*3830*/  ISETP.GT.AND P1, PT, R3, 0x38, PT ;  /* 0x000000380300780c */ /* 0x000fe20003f24270 */
[----:B------:R-:W-:Y:S01]  /*3840*/  @P6 IMAD.MOV.U32 R2, RZ, RZ, R6 ;  /* 0x000000ffff026224 */ /* 0x000fe200078e0006 */
[----:B------:R-:W-:Y:S01]  /*3850*/  F2FP.BF16.F32.PACK_AB R45, RZ, R45 ;  /* 0x0000002dff2d723e */ /* 0x000fe200000010ff */
[----:B------:R-:W-:Y:S01]  /*3860*/  @P6 IMAD.MOV.U32 R3, RZ, RZ, R7 ;  /* 0x000000ffff036224 */ /* 0x000fe200078e0007 */
[----:B------:R-:W-:Y:S02]  /*3870*/  F2FP.BF16.F32.PACK_AB R46, RZ, R46 ;  /* 0x0000002eff2e723e */ /* 0x000fe400000010ff */
[----:B------:R-:W-:Y:S02]  /*3880*/  F2FP.BF16.F32.PACK_AB R47, RZ, R47 ;  /* 0x0000002fff2f723e */ /* 0x000fe400000010ff */
[----:B------:R0:W-:Y:S01]  /*3890*/  @P6 STG.E.U16 desc[UR12][R2.64+0x52], R45 ;  /* 0x0000522d02006986 */ /* 0x0001e2000c10150c */
[----:B------:R-:W-:-:S02]  /*38a0*/  ISETP.GT.AND P6, PT, R4, 0x8, P5 ;  /* 0x000000080400780c */ /* 0x000fc40002fc4270 */
[C---:B------:R-:W-:Y:S02]  /*38b0*/  ISETP.GT.AND P5, PT, R4.reuse, RZ, P3 ;  /* 0x000000ff0400720c */ /* 0x040fe40001fa4270 */
[----:B------:R-:W-:Y:S02]  /*38c0*/  ISETP.GT.AND P3, PT, R4, 0x8, P3 ;  /* 0x000000080400780c */ /* 0x000fe40001f64270 */
[----:B------:R-:W-:Y:S02]  /*38d0*/  F2FP.BF16.F32.PACK_AB R48, RZ, R48 ;  /* 0x00000030ff30723e */ /* 0x000fe400000010ff */
[----:B------:R-:W-:Y:S02]  /*38e0*/  F2FP.BF16.F32.PACK_AB R49, RZ, R49 ;  /* 0x00000031ff31723e */ /* 0x000fe400000010ff */
[----:B------:R-:W-:Y:S01]  /*38f0*/  F2FP.BF16.F32.PACK_AB R50, RZ, R50 ;  /* 0x00000032ff32723e */ /* 0x000fe200000010ff */
[----:B0-----:R-:W-:Y:S01]  /*3900*/  @P4 IMAD.MOV.U32 R2, RZ, RZ, R8 ;  /* 0x000000ffff024224 */ /* 0x001fe200078e0008 */
[----:B------:R-:W-:Y:S01]  /*3910*/  F2FP.BF16.F32.PACK_AB R51, RZ, R51 ;  /* 0x00000033ff33723e */ /* 0x000fe200000010ff */
[----:B------:R-:W-:Y:S01]  /*3920*/  @P4 IMAD.MOV.U32 R3, RZ, RZ, R9 ;  /* 0x000000ffff034224 */ /* 0x000fe200078e0009 */
[----:B------:R-:W-:-:S02]  /*3930*/  F2FP.BF16.F32.PACK_AB R52, RZ, R52 ;  /* 0x00000034ff34723e */ /* 0x000fc400000010ff */
[----:B------:R-:W-:Y:S02]  /*3940*/  F2FP.BF16.F32.PACK_AB R53, RZ, R53 ;  /* 0x00000035ff35723e */ /* 0x000fe400000010ff */
[----:B------:R0:W-:Y:S01]  /*3950*/  @P4 STG.E.U16 desc[UR12][R2.64+0x50], R46 ;  /* 0x0000502e02004986 */ /* 0x0001e2000c10150c */
[C---:B------:R-:W-:Y:S02]  /*3960*/  ISETP.GT.AND P4, PT, R4.reuse, RZ, P2 ;  /* 0x000000ff0400720c */ /* 0x040fe40001784270 */
[----:B------:R-:W-:Y:S02]  /*3970*/  ISETP.GT.AND P2, PT, R4, 0x8, P2 ;  /* 0x000000080400780c */ /* 0x000fe40001744270 */
[----:B------:R-:W-:Y:S01]  /*3980*/  F2FP.BF16.F32.PACK_AB R54, RZ, R54 ;  /* 0x00000036ff36723e */ /* 0x000fe200000010ff */
[----:B0-----:R-:W-:Y:S02]  /*3990*/  @P6 IMAD.MOV.U32 R2, RZ, RZ, R8 ;  /* 0x000000ffff026224 */ /* 0x001fe400078e0008 */
[----:B------:R-:W-:-:S05]  /*39a0*/  @P6 IMAD.MOV.U32 R3, RZ, RZ, R9 ;  /* 0x000000ffff036224 */ /* 0x000fca00078e0009 */
[----:B------:R0:W-:Y:S01]  /*39b0*/  @P6 STG.E.U16 desc[UR12][R2.64+0x52], R47 ;  /* 0x0000522f02006986 */ /* 0x0001e2000c10150c */
[C---:B------:R-:W-:Y:S02]  /*39c0*/  ISETP.GT.AND P6, PT, R4.reuse, RZ, P0 ;  /* 0x000000ff0400720c */ /* 0x040fe400007c4270 */
[----:B------:R-:W-:Y:S01]  /*39d0*/  ISETP.GT.AND P0, PT, R4, 0x8, P0 ;  /* 0x000000080400780c */ /* 0x000fe20000704270 */
[----:B0-----:R-:W-:Y:S02]  /*39e0*/  @P5 IMAD.MOV.U32 R2, RZ, RZ, R6 ;  /* 0x000000ffff025224 */ /* 0x001fe400078e0006 */
[----:B------:R-:W-:-:S05]  /*39f0*/  @P5 IMAD.MOV.U32 R3, RZ, RZ, R7 ;  /* 0x000000ffff035224 */ /* 0x000fca00078e0007 */
[----:B------:R0:W-:Y:S01]  /*3a00*/  @P5 STG.E.U16 desc[UR12][R2.64+0x60], R48 ;  /* 0x0000603002005986 */ /* 0x0001e2000c10150c */
[C---:B------:R-:W-:Y:S02]  /*3a10*/  ISETP.GT.AND P5, PT, R4.reuse, RZ, P1 ;  /* 0x000000ff0400720c */ /* 0x040fe40000fa4270 */
[----:B------:R-:W-:Y:S01]  /*3a20*/  ISETP.GT.AND P1, PT, R4, 0x8, P1 ;  /* 0x000000080400780c */ /* 0x000fe20000f24270 */
[----:B0-----:R-:W-:Y:S02]  /*3a30*/  @P4 IMAD.MOV.U32 R2, RZ, RZ, R6 ;  /* 0x000000ffff024224 */ /* 0x001fe400078e0006 */
[----:B------:R-:W-:-:S05]  /*3a40*/  @P4 IMAD.MOV.U32 R3, RZ, RZ, R7 ;  /* 0x000000ffff034224 */ /* 0x000fca00078e0007 */
[----:B------:R0:W-:Y:S02]  /*3a50*/  @P4 STG.E.U16 desc[UR12][R2.64+0x62], R49 ;  /* 0x0000623102004986 */ /* 0x0001e4000c10150c */
        /* <DEDUP_REMOVED lines=8> */
[----:B------:R0:W-:Y:S04]  /*3ae0*/  @P5 STG.E.U16 desc[UR12][R2.64+0x70], R52 ;  /* 0x0000703402005986 */ /* 0x0001e8000c10150c */
[----:B------:R1:W-:Y:S01]  /*3af0*/  @P6 STG.E.U16 desc[UR12][R6.64+0x72], R53 ;  /* 0x0000723506006986 */ /* 0x0003e2000c10150c */
[----:B0-----:R-:W-:Y:S02]  /*3b00*/  @P1 IMAD.MOV.U32 R2, RZ, RZ, R8 ;  /* 0x000000ffff021224 */ /* 0x001fe400078e0008 */
[----:B------:R-:W-:-:S05]  /*3b10*/  @P1 IMAD.MOV.U32 R3, RZ, RZ, R9 ;  /* 0x000000ffff031224 */ /* 0x000fca00078e0009 */
[----:B------:R1:W-:Y:S01]  /*3b20*/  @P1 STG.E.U16 desc[UR12][R2.64+0x70], R54 ;  /* 0x0000703602001986 */ /* 0x0003e2000c10150c */
[----:B------:R-:W-:Y:S05]  /*3b30*/  @!P0 EXIT ;  /* 0x000000000000894d */ /* 0x000fea0003800000 */
[----:B------:R-:W-:-:S05]  /*3b40*/  F2FP.BF16.F32.PACK_AB R0, RZ, R0 ;  /* 0x00000000ff00723e */ /* 0x000fca00000010ff */
[----:B------:R-:W-:Y:S01]  /*3b50*/  STG.E.U16 desc[UR12][R8.64+0x72], R0 ;  /* 0x0000720008007986 */ /* 0x000fe2000c10150c */
[----:B------:R-:W-:Y:S05]  /*3b60*/  EXIT ;  /* 0x000000000000794d */ /* 0x000fea0003800000 */
.L_x_14:
[----:B------:R-:W-:-:S13]  /*3b70*/  ISETP.NE.AND P0, PT, R15, RZ, PT ;  /* 0x000000ff0f00720c */ /* 0x000fda0003f05270 */
[----:B------:R-:W-:Y:S05]  /*3b80*/  @P0 EXIT ;  /* 0x000000000000094d */ /* 0x000fea0003800000 */
[----:B------:R-:W-:Y:S01]  /*3b90*/  ELECT P0, URZ, PT ;  /* 0x00000000003f782f */ /* 0x000fe20003800000 */
[----:B------:R-:W-:-:S12]  /*3ba0*/  BSSY B0, `(.L_x_89) ;  /* 0x0000073000007945 */ /* 0x000fd80003800000 */
[----:B------:R-:W-:Y:S05]  /*3bb0*/  @!P0 BRA `(.L_x_90) ;  /* 0x0000000400c48947 */ /* 0x000fea0003800000 */
[----:B------:R-:W-:-:S13]  /*3bc0*/  ISETP.GE.AND P0, PT, R11, 0x1, PT ;  /* 0x000000010b00780c */ /* 0x000fda0003f06270 */
[----:B------:R-:W-:Y:S05]  /*3bd0*/  @!P0 BRA `(.L_x_90) ;  /* 0x0000000400bc8947 */ /* 0x000fea0003800000 */
[----:B------:R-:W0:Y:S01]  /*3be0*/  S2R R3, SR_CgaCtaId ;  /* 0x0000000000037919 */ /* 0x000e220000008800 */
[----:B------:R-:W-:Y:S01]  /*3bf0*/  IMAD.SHL.U32 R23, R7, 0x40, RZ ;  /* 0x0000004007177824 */ /* 0x000fe200078e00ff */
[----:B------:R-:W-:Y:S01]  /*3c00*/  ULDC UR4, c[0x0][0x384] ;  /* 0x0000e10000047ab9 */ /* 0x000fe20000000800 */
[----:B------:R-:W-:Y:S01]  /*3c10*/  LOP3.LUT P0, RZ, R6, 0x1f, RZ, 0xc0, !PT ;  /* 0x0000001f06ff7812 */ /* 0x000fe2000780c0ff */
[----:B------:R-:W-:Y:S01]  /*3c20*/  ULDC UR5, c[0x0][0x388] ;  /* 0x0000e20000057ab9 */ /* 0x000fe20000000800 */
[C---:B------:R-:W-:Y:S01]  /*3c30*/  ISETP.NE.AND P1, PT, R10.reuse, RZ, PT ;  /* 0x000000ff0a00720c */ /* 0x040fe20003f25270 */
[----:B------:R-:W-:Y:S01]  /*3c40*/  IMAD.MOV.U32 R5, RZ, RZ, 0x1 ;  /* 0x00000001ff057424 */ /* 0x000fe200078e00ff */
[----:B------:R-:W-:Y:S02]  /*3c50*/  ISETP.NE.OR P0, PT, R10, RZ, !P0 ;  /* 0x000000ff0a00720c */ /* 0x000fe40004705670 */
[----:B------:R-:W-:Y:S02]  /*3c60*/  CS2R R6, SRZ ;  /* 0x0000000000067805 */ /* 0x000fe4000001ff00 */
[----:B------:R-:W-:Y:S01]  /*3c70*/  LOP3.LUT R20, R4, 0x2, RZ, 0xfc, !PT ;  /* 0x0000000204147812 */ /* 0x000fe200078efcff */
[----:B------:R-:W-:-:S02]  /*3c80*/  IMAD.MOV.U32 R15, RZ, RZ, RZ ;  /* 0x000000ffff0f7224 */ /* 0x000fc400078e00ff */
[----:B------:R-:W-:Y:S02]  /*3c90*/  IMAD.MOV.U32 R8, RZ, RZ, RZ ;  /* 0x000000ffff087224 */ /* 0x000fe400078e00ff */
[----:B0----5:R-:W-:-:S05]  /*3ca0*/  IMAD.SHL.U32 R0, R3, 0x20, RZ ;  /* 0x0000002003007824 */ /* 0x021fca00078e00ff */
[----:B---3--:R-:W-:Y:S01]  /*3cb0*/  LOP3.LUT R2, R0, 0x20, RZ, 0xc0, !PT ;  /* 0x0000002000027812 */ /* 0x008fe200078ec0ff */
[----:B------:R-:W-:-:S04]  /*3cc0*/  IMAD R0, R16, R17, RZ ;  /* 0x0000001110007224 */ /* 0x000fc800078e02ff */
[----:B------:R-:W-:Y:S02]  /*3cd0*/  IMAD R9, R9, 0x40, R2 ;  /* 0x0000004009097824 */ /* 0x000fe400078e0202 */
[----:B------:R-:W-:Y:S02]  /*3ce0*/  IMAD.SHL.U32 R2, R3, 0x800, RZ ;  /* 0x0000080003027824 */ /* 0x000fe400078e00ff */
[----:B------:R-:W-:-:S03]  /*3cf0*/  IMAD.HI.U32 R3, R23, UR4, RZ ;  /* 0x0000000417037c27 */ /* 0x000fc6000f8e00ff */
[----:B------:R-:W-:Y:S01]  /*3d00*/  LOP3.LUT R2, R2, 0x800, RZ, 0xc0, !PT ;  /* 0x0000080002027812 */ /* 0x000fe200078ec0ff */
[----:B------:R-:W-:Y:S01]  /*3d10*/  IMAD R0, R13, R0, 0x1 ;  /* 0x000000010d007424 */ /* 0x000fe200078e0200 */
[----:B------:R-:W-:-:S07]  /*3d20*/  SHF.R.U32.HI R3, RZ, UR5, R3 ;  /* 0x00000005ff037c19 */ /* 0x000fce0008011603 */
.L_x_94:
[----:B------:R-:W0:Y:S01]  /*3d30*/  S2R R17, SR_CgaCtaId ;  /* 0x0000000000117919 */ /* 0x000e220000008800 */
[----:B------:R-:W-:-:S04]  /*3d40*/  MOV R10, 0x400 ;  /* 0x00000400000a7802 */ /* 0x000fc80000000f00 */
[----:B0-----:R-:W-:Y:S02]  /*3d50*/  LEA R14, R17, R10, 0x18 ;  /* 0x0000000a110e7211 */ /* 0x001fe400078ec0ff */
[----:B------:R-:W-:-:S03]  /*3d60*/  SHF.L.U32 R10, R5, 0x1f, RZ ;  /* 0x0000001f050a7819 */ /* 0x000fc600000006ff */
[----:B------:R-:W-:-:S07]  /*3d70*/  IMAD R21, R7, 0x8, R14 ;  /* 0x0000000807157824 */ /* 0x000fce00078e020e */
.L_x_91:
[----:B0-----:R0:W1:Y:S02]  /*3d80*/  SYNCS.PHASECHK.TRANS64.TRYWAIT P2, [R21+URZ+0x38070], R10 ;  /* 0x0380700a150075a7 */ /* 0x001064000804017f */
[----:B-1----:R-:W-:Y:S05]  /*3d90*/  @!P2 NANOSLEEP.SYNCS 0x989680 ;  /* 0x009896800000a95d */ /* 0x002fea0003900000 */
[----:B------:R-:W1:Y:S02]  /*3da0*/  @!P2 SYNCS.PHASECHK.TRANS64 P2, [R21+URZ+0x38070], R10 ;  /* 0x0380700a1500a5a7 */ /* 0x000e64000804007f */
[----:B-1----:R-:W-:Y:S05]  /*3db0*/  @!P2 BRA `(.L_x_91) ;  /* 0xfffffffc00f0a947 */ /* 0x002fea000383ffff */
[----:B0-----:R-:W0:Y:S02]  /*3dc0*/  @!P1 LDC R10, c[0x0][0x500] ;  /* 0x00014000ff0a9b82 */ /* 0x001e240000000800 */
[----:B0-----:R0:W-:Y:S02]  /*3dd0*/  @!P1 SYNCS.ARRIVE.TRANS64 RZ, [R21+URZ+0x38000], R10 ;  /* 0x0380000a15ff99a7 */ /* 0x0011e4000800003f */
[----:B0-----:R-:W-:-:S04]  /*3de0*/  PRMT R10, R20, 0x9910, RZ ;  /* 0x00009910140a7816 */ /* 0x001fc800000000ff */
[----:B------:R-:W-:-:S13]  /*3df0*/  ISETP.NE.AND P2, PT, R10, 0x2, PT ;  /* 0x000000020a00780c */ /* 0x000fda0003f45270 */
[----:B------:R-:W-:Y:S05]  /*3e00*/  @P2 BRA `(.L_x_92) ;  /* 0x0000000000042947 */ /* 0x000fea0003800000 */
[----:B------:R-:W-:Y:S01]  /*3e10*/  BPT.TRAP 0x1 ;  /* 0x000000040000795c */ /* 0x000fe20000300000 */
.L_x_92:
[----:B------:R-:W-:Y:S05]  /*3e20*/  @P0 BRA `(.L_x_93) ;  /* 0x0000000000040947 */ /* 0x000fea0003800000 */
[----:B------:R-:W-:Y:S01]  /*3e30*/  BPT.TRAP 0x1 ;  /* 0x000000040000795c */ /* 0x000fe20000300000 */
.L_x_93:
[----:B------:R-:W0:Y:S01]  /*3e40*/  LDC R12, c[0x0][0x380] ;  /* 0x0000e000ff0c7b82 */ /* 0x000e220000000800 */
[----:B------:R-:W-:Y:S01]  /*3e50*/  R2UR UR4, R3 ;  /* 0x00000000030472ca */ /* 0x000fe200000e0000 */
[----:B------:R-:W-:Y:S01]  /*3e60*/  ULDC UR20, c[0x0][0x38c] ;  /* 0x0000e30000147ab9 */ /* 0x000fe20000000800 */
[----:B------:R-:W-:Y:S01]  /*3e70*/  R2UR UR5, R23 ;  /* 0x00000000170572ca */ /* 0x000fe200000e0000 */
[----:B------:R-:W-:Y:S01]  /*3e80*/  UISETP.NE.AND UP0, UPT, UR20, 0x1, UPT ;  /* 0x000000011400788c */ /* 0x000fe2000bf05270 */
[----:B------:R-:W-:Y:S01]  /*3e90*/  IMAD R10, R7, 0x1000, R2 ;  /* 0x00001000070a7824 */ /* 0x000fe200078e0202 */
[----:B------:R-:W-:Y:S01]  /*3ea0*/  R2UR UR17, R21 ;  /* 0x00000000151172ca */ /* 0x000fe200000e0000 */
[----:B------:R-:W-:Y:S01]  /*3eb0*/  VIADD R0, R0, 0xffffffff ;  /* 0xffffffff00007836 */ /* 0x000fe20000000000 */
[----:B------:R-:W1:Y:S01]  /*3ec0*/  LDC.64 R16, c[0x0][0x3b8] ;  /* 0x0000ee00ff107b82 */ /* 0x000e620000000a00 */
[----:B------:R-:W-:Y:S01]  /*3ed0*/  IMAD R10, R10, 0x2, R14 ;  /* 0x000000020a0a7824 */ /* 0x000fe200078e020e */
[C---:B------:R-:W-:Y:S01]  /*3ee0*/  R2UR UR18, R8.reuse ;  /* 0x00000000081272ca */ /* 0x040fe200000e0000 */
[----:B------:R-:W-:Y:S01]  /*3ef0*/  VIADD R8, R8, 0x1 ;  /* 0x0000000108087836 */ /* 0x000fe20000000000 */
[----:B------:R-:W-:Y:S01]  /*3f00*/  R2UR UR9, R14 ;  /* 0x000000000e0972ca */ /* 0x000fe200000e0000 */
[----:B------:R-:W-:Y:S01]  /*3f10*/  ULDC.64 UR24, c[0x0][0x198] ;  /* 0x0000660000187ab9 */ /* 0x000fe20000000a00 */
[----:B------:R-:W-:Y:S01]  /*3f20*/  R2UR UR8, R10 ;  /* 0x000000000a0872ca */ /* 0x000fe200000e0000 */
[----:B------:R-:W-:Y:S01]  /*3f30*/  @UP0 ULDC.64 UR10, c[0x0][0x390] ;  /* 0x0000e400000a0ab9 */ /* 0x000fe20000000a00 */
[----:B------:R-:W1:Y:S01]  /*3f40*/  LDC.64 R18, c[0x0][0x3d8] ;  /* 0x0000f600ff127b82 */ /* 0x000e620000000a00 */
[----:B------:R-:W-:Y:S01]  /*3f50*/  R2UR UR16, R7 ;  /* 0x00000000071072ca */ /* 0x000fe200000e0000 */
[----:B------:R-:W-:Y:S01]  /*3f60*/  ULDC.64 UR14, c[0x0][0x3b0] ;  /* 0x0000ec00000e7ab9 */ /* 0x000fe20000000a00 */
[----:B------:R-:W-:Y:S01]  /*3f70*/  R2UR UR12, R15 ;  /* 0x000000000f0c72ca */ /* 0x000fe200000e0000 */
[----:B------:R-:W-:Y:S01]  /*3f80*/  ULDC.64 UR22, c[0x0][0x3d0] ;  /* 0x0000f40000167ab9 */ /* 0x000fe20000000a00 */
[----:B------:R-:W-:Y:S01]  /*3f90*/  R2UR UR13, R6 ;  /* 0x00000000060d72ca */ /* 0x000fe200000e0000 */
[----:B------:R-:W-:Y:S01]  /*3fa0*/  UIADD3 UR17, UR17, 0x38000, URZ ;  /* 0x0003800011117890 */ /* 0x000fe2000fffe03f */
[----:B------:R-:W-:Y:S01]  /*3fb0*/  ISETP.GT.AND P5, PT, R0, 0x1, PT ;  /* 0x000000010000780c */ /* 0x000fe20003fa4270 */
[----:B------:R-:W2:Y:S01]  /*3fc0*/  LDC R21, c[0x0][0x3c8] ;  /* 0x0000f200ff157b82 */ /* 0x000ea20000000800 */
[----:B0-----:R-:W-:Y:S01]  /*3fd0*/  ISETP.NE.AND P2, PT, R12, 0x1, PT ;  /* 0x000000010c00780c */ /* 0x001fe20003f45270 */
[----:B------:R-:W-:Y:S01]  /*3fe0*/  USHF.L.U32 UR18, UR18, 0x6, URZ ;  /* 0x0000000612127899 */ /* 0x000fe2000800063f */
[----:B------:R-:W-:Y:S01]  /*3ff0*/  VIADD R7, R7, 0x1 ;  /* 0x0000000107077836 */ /* 0x000fe20000000000 */
[----:B------:R-:W-:-:S02]  /*4000*/  UIADD3 UR8, UR8, 0x1c000, URZ ;  /* 0x0001c00008087890 */ /* 0x000fc4000fffe03f */
[----:B------:R-:W-:Y:S02]  /*4010*/  ULEA UR16, UR16, UR9, 0xd ;  /* 0x0000000910107291 */ /* 0x000fe4000f8e683f */
[----:B------:R-:W-:Y:S01]  /*4020*/  ISETP.NE.AND P4, PT, R7, 0xe, PT ;  /* 0x0000000e0700780c */ /* 0x000fe20003f85270 */
[----:B------:R-:W-:Y:S01]  /*4030*/  UMOV UR26, 0x30000 ;  /* 0x00030000001a7882 */ /* 0x000fe20000000000 */
[----:B------:R-:W-:Y:S01]  /*4040*/  UMOV UR28, 0x0 ;  /* 0x00000000001c7882 */ /* 0x000fe20000000000 */
[----:B------:R-:W-:Y:S01]  /*4050*/  UMOV UR29, 0x10000000 ;  /* 0x10000000001d7882 */ /* 0x000fe20000000000 */
[----:B------:R-:W-:Y:S01]  /*4060*/  UMOV UR9, UR17 ;  /* 0x0000001100097c82 */ /* 0x000fe20008000000 */
[----:B------:R-:W-:Y:S01]  /*4070*/  SEL R14, RZ, 0x1, P4 ;  /* 0x00000001ff0e7807 */ /* 0x000fe20002000000 */
[----:B------:R-:W-:Y:S01]  /*4080*/  @P2 IMAD.U32 R22, RZ, RZ, UR4 ;  /* 0x00000004ff162e24 */ /* 0x000fe2000f8e00ff */
[----:B------:R-:W-:Y:S01]  /*4090*/  UIADD3 UR4, UP1, UR24, 0xf0, URZ ;  /* 0x000000f018047890 */ /* 0x000fe2000ff3e03f */
[----:B-1----:R-:W-:Y:S01]  /*40a0*/  IMAD R10, R15, R16, R18 ;  /* 0x000000100f0a7224 */ /* 0x002fe200078e0212 */
[----:B------:R-:W-:Y:S01]  /*40b0*/  UIADD3 UR24, UP2, UR24, 0x1f0, URZ ;  /* 0x000001f018187890 */ /* 0x000fe2000ff5e03f */
[----:B------:R-:W-:Y:S01]  /*40c0*/  IMAD R17, R6, R17, R19 ;  /* 0x0000001106117224 */ /* 0x000fe200078e0213 */
[----:B------:R-:W-:-:S02]  /*40d0*/  @P2 R2UR UR5, R22 ;  /* 0x00000000160522ca */ /* 0x000fc400000e0000 */
[----:B------:R-:W-:Y:S02]  /*40e0*/  ISETP.NE.AND P2, PT, R8, R13, PT ;  /* 0x0000000d0800720c */ /* 0x000fe40003f45270 */
[----:B------:R-:W-:Y:S02]  /*40f0*/  PRMT R10, R10, 0x40, R17 ;  /* 0x000000400a0a7816 */ /* 0x000fe40000000011 */
[----:B------:R-:W-:Y:S02]  /*4100*/  LOP3.LUT R5, R5, R14, RZ, 0x3c, !PT ;  /* 0x0000000e05057212 */ /* 0x000fe400078e3cff */
[----:B------:R-:W-:Y:S02]  /*4110*/  SEL R8, R8, RZ, P2 ;  /* 0x000000ff08087207 */ /* 0x000fe40001000000 */
[----:B------:R-:W-:-:S03]  /*4120*/  SEL R7, R7, RZ, P4 ;  /* 0x000000ff07077207 */ /* 0x000fc60002000000 */
[----:B------:R-:W-:Y:S02]  /*4130*/  UIADD3 UR6, -UR5, URZ, URZ ;  /* 0x0000003f05067290 */ /* 0x000fe4000fffe13f */
[----:B------:R-:W-:-:S04]  /*4140*/  UMOV UR21, UR5 ;  /* 0x0000000500157c82 */ /* 0x000fc80008000000 */
[----:B------:R-:W-:Y:S01]  /*4150*/  IMAD R12, R12, UR6, R23 ;  /* 0x000000060c0c7c24 */ /* 0x000fe2000f8e0217 */
[----:B------:R-:W-:-:S03]  /*4160*/  UIMAD.WIDE.U32 UR6, UR5, UR10, URZ ;  /* 0x0000000a050672a5 */ /* 0x000fc6000f8e003f */
[----:B------:R-:W-:Y:S01]  /*4170*/  UMOV UR10, UR18 ;  /* 0x00000012000a7c82 */ /* 0x000fe20008000000 */
[----:B------:R-:W-:Y:S01]  /*4180*/  @UP0 USHF.R.U32.HI UR21, URZ, UR11, UR7 ;  /* 0x0000000b3f150299 */ /* 0x000fe20008011607 */
[----:B------:R-:W-:Y:S01]  /*4190*/  R2UR UR19, R12 ;  /* 0x000000000c1372ca */ /* 0x000fe200000e0000 */
[----:B------:R-:W-:Y:S01]  /*41a0*/  VIADD R12, R15, 0x1 ;  /* 0x000000010f0c7836 */ /* 0x000fe20000000000 */
[----:B------:R-:W-:Y:S01]  /*41b0*/  R2UR UR7, R10 ;  /* 0x000000000a0772ca */ /* 0x000fe200000e0000 */
[----:B------:R-:W-:Y:S01]  /*41c0*/  @P2 IMAD.MOV R12, RZ, RZ, R15 ;  /* 0x000000ffff0c2224 */ /* 0x000fe200078e020f */
[----:B------:R-:W-:Y:S01]  /*41d0*/  UIADD3 UR6, -UR21, URZ, URZ ;  /* 0x0000003f15067290 */ /* 0x000fe2000fffe13f */
[----:B------:R-:W-:Y:S01]  /*41e0*/  R2UR UR11, R9 ;  /* 0x00000000090b72ca */ /* 0x000fe200000e0000 */
[----:B------:R-:W-:Y:S02]  /*41f0*/  VIADD R10, R6, 0x1 ;  /* 0x00000001060a7836 */ /* 0x000fe40000000000 */
[----:B------:R-:W-:Y:S01]  /*4200*/  UIMAD UR20, UR20, UR6, UR5 ;  /* 0x00000006141472a4 */ /* 0x000fe2000f8e0205 */
[----:B--2---:R-:W-:Y:S01]  /*4210*/  ISETP.NE.AND P3, PT, R12, R21, PT ;  /* 0x000000150c00720c */ /* 0x004fe20003f65270 */
[----:B------:R-:W-:-:S02]  /*4220*/  UIADD3.X UR5, URZ, UR25, URZ, UP1, !UPT ;  /* 0x000000193f057290 */ /* 0x000fc40008ffe43f */
[----:B------:R-:W-:Y:S01]  /*4230*/  UIMAD UR20, UR20, UR15, UR23 ;  /* 0x0000000f141472a4 */ /* 0x000fe2000f8e0217 */
[----:B------:R-:W-:Y:S01]  /*4240*/  SEL R15, R12, RZ, P3 ;  /* 0x000000ff0c0f7207 */ /* 0x000fe20001800000 */
[----:B------:R-:W-:Y:S02]  /*4250*/  UIMAD UR19, UR19, UR14, UR22 ;  /* 0x0000000e131372a4 */ /* 0x000fe4000f8e0216 */
[----:B------:R-:W-:Y:S02]  /*4260*/  UPRMT UR6, UR7, 0x5410, URZ ;  /* 0x0000541007067896 */ /* 0x000fe4000800003f */
[----:B------:R-:W-:-:S04]  /*4270*/  UIADD3.X UR25, URZ, UR25, URZ, UP2, !UPT ;  /* 0x000000193f197290 */ /* 0x000fc800097fe43f */
[----:B------:R-:W-:-:S03]  /*4280*/  @P3 IMAD.MOV R10, RZ, RZ, R6 ;  /* 0x000000ffff0a3224 */ /* 0x000fc600078e0206 */
[----:B------:R0:W-:Y:S01]  /*4290*/  UTMALDG.4D.IM2COL [UR16], [UR4], UR6 ;  /* 0x00000010040073b4 */ /* 0x0001e20008058006 */
[----:B------:R-:W-:Y:S01]  /*42a0*/  IMAD.MOV.U32 R6, RZ, RZ, R10 ;  /* 0x000000ffff067224 */ /* 0x000fe200078e000a */
[----:B------:R0:W-:Y:S02]  /*42b0*/  UTMALDG.4D.MULTICAST [UR8], [UR24], UR26, desc[UR28] ;  /* 0x00001c08180073b4 */ /* 0x0001e4000801981a */
[----:B0-----:R-:W-:Y:S05]  /*42c0*/  @P5 BRA `(.L_x_94) ;  /* 0xfffffff800985947 */ /* 0x001fea000383ffff */
.L_x_90:
[----:B------:R-:W-:Y:S05]  /*42d0*/  BSYNC B0 ;  /* 0x0000000000007941 */ /* 0x000fea0003800000 */
.L_x_89:
[----:B------:R-:W-:Y:S01]  /*42e0*/  ISETP.GE.U32.AND P0, PT, R11, 0xe, PT ;  /* 0x0000000e0b00780c */ /* 0x000fe20003f06070 */
[----:B------:R-:W-:-:S12]  /*42f0*/  IMAD.MOV.U32 R5, RZ, RZ, 0x1 ;  /* 0x00000001ff057424 */ /* 0x000fd800078e00ff */
[----:B------:R-:W-:Y:S05]  /*4300*/  @!P0 BRA `(.L_x_95) ;  /* 0x00000000001c8947 */ /* 0x000fea0003800000 */
[----:B---3-5:R-:W-:-:S05]  /*4310*/  SHF.R.U32.HI R2, RZ, 0x1, R11 ;  /* 0x00000001ff027819 */ /* 0x028fca000001160b */
[----:B------:R-:W-:-:S05]  /*4320*/  IMAD.WIDE.U32 R2, R2, -0x6db6db6d, RZ ;  /* 0x9249249302027825 */ /* 0x000fca00078e00ff */
[----:B------:R-:W-:-:S04]  /*4330*/  SHF.R.U32.HI R0, RZ, 0x2, R3 ;  /* 0x00000002ff007819 */ /* 0x000fc80000011603 */
[----:B------:R-:W-:-:S04]  /*4340*/  LOP3.LUT R0, R0, 0x1, RZ, 0xc0, !PT ;  /* 0x0000000100007812 */ /* 0x000fc800078ec0ff */
[----:B------:R-:W-:-:S04]  /*4350*/  ISETP.NE.U32.AND P0, PT, R0, 0x1, PT ;  /* 0x000000010000780c */ /* 0x000fc80003f05070 */
[----:B------:R-:W-:-:S04]  /*4360*/  ISETP.NE.U32.AND.EX P0, PT, RZ, RZ, PT, P0 ;  /* 0x000000ffff00720c */ /* 0x000fc80003f05100 */
[----:B------:R-:W-:-:S09]  /*4370*/  SEL R5, RZ, 0x1, !P0 ;  /* 0x00000001ff057807 */ /* 0x000fd20004000000 */
.L_x_95:
[----:B------:R-:W-:Y:S05]  /*4380*/  WARPSYNC.ALL ;  /* 0x0000000000007948 */ /* 0x000fea0003800000 */
[----:B------:R-:W-:-:S13]  /*4390*/  ELECT P0, URZ, PT ;  /* 0x00000000003f782f */ /* 0x000fda0003800000 */
[----:B------:R-:W-:Y:S05]  /*43a0*/  @!P0 EXIT ;  /* 0x000000000000894d */ /* 0x000fea0003800000 */
[----:B------:R-:W-:-:S04]  /*43b0*/  LOP3.LUT R4, R4, 0x2, RZ, 0xfc, !PT ;  /* 0x0000000204047812 */ /* 0x000fc800078efcff */
[----:B------:R-:W-:-:S13]  /*43c0*/  ISETP.NE.AND P0, PT, R4, 0x3, PT ;  /* 0x000000030400780c */ /* 0x000fda0003f05270 */
[----:B------:R-:W-:Y:S05]  /*43d0*/  @!P0 BRA `(.L_x_96) ;  /* 0x0000000000048947 */ /* 0x000fea0003800000 */
[----:B------:R-:W-:Y:S01]  /*43e0*/  BPT.TRAP 0x1 ;  /* 0x000000040000795c */ /* 0x000fe20000300000 */
.L_x_96:
[----:B------:R-:W0:Y:S01]  /*43f0*/  S2R R7, SR_CgaCtaId ;  /* 0x0000000000077919 */ /* 0x000e220000008800 */
[----:B---3-5:R-:W-:Y:S02]  /*4400*/  SHF.R.U32.HI R2, RZ, 0x1, R11 ;  /* 0x00000001ff027819 */ /* 0x028fe4000001160b */
[----:B------:R-:W-:-:S03]  /*4410*/  MOV R0, 0x400 ;  /* 0x0000040000007802 */ /* 0x000fc60000000f00 */
[----:B------:R-:W-:-:S05]  /*4420*/  IMAD.WIDE.U32 R2, R2, -0x6db6db6d, RZ ;  /* 0x9249249302027825 */ /* 0x000fca00078e00ff */
[----:B------:R-:W-:Y:S02]  /*4430*/  SHF.R.U32.HI R2, RZ, 0x2, R3 ;  /* 0x00000002ff027819 */ /* 0x000fe40000011603 */
[----:B------:R-:W-:-:S03]  /*4440*/  SHF.L.U32 R3, R5, 0x1f, RZ ;  /* 0x0000001f05037819 */ /* 0x000fc600000006ff */
[----:B------:R-:W-:Y:S01]  /*4450*/  IMAD R11, R2, -0xe, R11 ;  /* 0xfffffff2020b7824 */ /* 0x000fe200078e020b */
[----:B0-----:R-:W-:-:S05]  /*4460*/  LEA R0, R7, R0, 0x18 ;  /* 0x0000000007007211 */ /* 0x001fca00078ec0ff */
[----:B------:R-:W-:-:S04]  /*4470*/  VIADD R0, R0, 0x38070 ;  /* 0x0003807000007836 */ /* 0x000fc80000000000 */
[----:B------:R-:W-:-:S07]  /*4480*/  IMAD R2, R11, 0x8, R0 ;  /* 0x000000080b027824 */ /* 0x000fce00078e0200 */
.L_x_97:
[----:B0-----:R0:W1:Y:S02]  /*4490*/  SYNCS.PHASECHK.TRANS64.TRYWAIT P0, [R2+URZ], R3 ;  /* 0x00000003020075a7 */ /* 0x001064000800017f */
[----:B-1----:R-:W-:Y:S05]  /*44a0*/  @!P0 NANOSLEEP.SYNCS 0x989680 ;  /* 0x009896800000895d */ /* 0x002fea0003900000 */
[----:B------:R-:W1:Y:S02]  /*44b0*/  @!P0 SYNCS.PHASECHK.TRANS64 P0, [R2+URZ], R3 ;  /* 0x00000003020085a7 */ /* 0x000e64000800007f */
[----:B-1----:R-:W-:Y:S05]  /*44c0*/  @!P0 BRA `(.L_x_97) ;  /* 0xfffffffc00f08947 */ /* 0x002fea000383ffff */
[----:B------:R-:W-:-:S05]  /*44d0*/  VIADD R11, R11, 0x1 ;  /* 0x000000010b0b7836 */ /* 0x000fca0000000000 */
[----:B------:R-:W-:-:S04]  /*44e0*/  ISETP.NE.AND P0, PT, R11, 0xe, PT ;  /* 0x0000000e0b00780c */ /* 0x000fc80003f05270 */
[----:B0-----:R-:W-:Y:S02]  /*44f0*/  SEL R2, RZ, 0x1, P0 ;  /* 0x00000001ff027807 */ /* 0x001fe40000000000 */
[----:B------:R-:W-:Y:S02]  /*4500*/  SEL R11, R11, RZ, P0 ;  /* 0x000000ff0b0b7207 */ /* 0x000fe40000000000 */
[----:B------:R-:W-:-:S03]  /*4510*/  LOP3.LUT R5, R5, R2, RZ, 0x3c, !PT ;  /* 0x0000000205057212 */ /* 0x000fc600078e3cff */
[----:B------:R-:W-:Y:S01]  /*4520*/  IMAD R2, R11, 0x8, R0 ;  /* 0x000000080b027824 */ /* 0x000fe200078e0200 */
[----:B------:R-:W-:-:S07]  /*4530*/  SHF.L.U32 R3, R5, 0x1f, RZ ;  /* 0x0000001f05037819 */ /* 0x000fce00000006ff */
.L_x_98:
        /* <DEDUP_REMOVED lines=11> */
.L_x_99:
        /* <DEDUP_REMOVED lines=11> */
.L_x_100:
        /* <DEDUP_REMOVED lines=11> */
.L_x_101:
        /* <DEDUP_REMOVED lines=11> */
.L_x_102:
        /* <DEDUP_REMOVED lines=11> */
.L_x_103:
        /* <DEDUP_REMOVED lines=11> */
.L_x_104:
        /* <DEDUP_REMOVED lines=11> */
.L_x_105:
        /* <DEDUP_REMOVED lines=11> */
.L_x_106:
        /* <DEDUP_REMOVED lines=11> */
.L_x_107:
        /* <DEDUP_REMOVED lines=11> */
.L_x_108:
        /* <DEDUP_REMOVED lines=11> */
.L_x_109:
        /* <DEDUP_REMOVED lines=11> */
.L_x_110:
[----:B0-----:R0:W1:Y:S02]  /*4d80*/  SYNCS.PHASECHK.TRANS64.TRYWAIT P0, [R11+URZ], R0 ;  /* 0x000000000b0075a7 */ /* 0x001064000800017f */
[----:B-1----:R-:W-:Y:S05]  /*4d90*/  @!P0 NANOSLEEP.SYNCS 0x989680 ;  /* 0x009896800000895d */ /* 0x002fea0003900000 */
[----:B------:R-:W1:Y:S02]  /*4da0*/  @!P0 SYNCS.PHASECHK.TRANS64 P0, [R11+URZ], R0 ;  /* 0x000000000b0085a7 */ /* 0x000e64000800007f */
[----:B-1----:R-:W-:Y:S05]  /*4db0*/  @P0 EXIT ;  /* 0x000000000000094d */ /* 0x002fea0003800000 */
[----:B------:R-:W-:Y:S05]  /*4dc0*/  BRA `(.L_x_110) ;  /* 0xfffffffc00ec7947 */ /* 0x000fea000383ffff */
.L_x_111:
[----:B------:R-:W-:-:S00]  /*4dd0*/  BRA `(.L_x_111) ;  /* 0xfffffffc00fc7947 */ /* 0x000fc0000383ffff */
[----:B------:R-:W-:-:S00]  /*4de0*/  NOP ;  /* 0x0000000000007918 */ /* 0x000fc00000000000 */
        /* <DEDUP_REMOVED lines=9> */
.L_x_112:


//--------------------- .nv.shared._ZN7cutlass13device_kernelINS_4conv6kernel13ConvUniversalINS1_16ConvProblemShapeILNS1_8OperatorE0ELi2EEENS1_10collective14CollectiveConvINS1_46MainloopSm90TmaGmmaWarpSpecializedImplicitGemmILS5_0ELi14ELi2EN4cute5tupleIJNSA_1CILi2EEENSC_ILi1EEESE_EEENS1_36KernelImplicitTmaWarpSpecializedSm90ELi1EEENSB_IJNSC_ILi64EEESI_NSB_IJSI_EEEEEENS_10bfloat16_tESL_NSA_8TiledMMAINSA_8MMA_AtomIJNSA_4SM904GMMA27MMA_64x64x16_F32BF16BF16_SSILNSP_5MajorE0ELSR_0ELNSP_7ScaleInE1ELSS_1EEEEEENSA_6LayoutINSB_IJSE_SE_SE_EEENSB_IJNSC_ILi0EEESX_SX_EEEEENSB_IJNSA_10UnderscoreES10_S10_EEEEENS7_6detail26Sm90ImplicitGemmTileTraitsINSA_20SM90_TMA_LOAD_IM2COLENSA_14ComposedLayoutINSA_7SwizzleILi3ELi4ELi3EEENSA_18smem_ptr_flag_bitsILi16EEENSV_INSB_IJNSB_IJNSC_ILi8EEES1B_EEENSB_IJSI_SE_EEENSB_IJSE_NSC_ILi14EEEEEEEEENSB_IJNSB_IJSI_NSC_ILi512EEEEEENSB_IJSE_SX_EEENSB_IJSX_NSC_ILi4096EEEEEEEEEEEEEvEENS14_INSA_23SM90_TMA_LOAD_MULTICASTES1O_vEEEENS_8epilogue10collective6detail29Sm90TmaWarpSpecializedAdapterINS1U_15DefaultEpilogueISL_NSB_IJNSB_IJlllEEESE_SX_EEES1Z_NS1T_6thread17LinearCombinationISL_Li1EffLNS20_9ScaleType4KindE0ELNS_15FloatRoundStyleE2ESL_EENS_4gemm15EpilogueDefaultEEEEEvvEEEEvNT_6ParamsE --------------------------
	.section	.nv.shared._ZN7cutlass13device_kernelINS_4conv6kernel13ConvUniversalINS1_16ConvProblemShapeILNS1_8OperatorE0ELi2EEENS1_10collective14CollectiveConvINS1_46MainloopSm90TmaGmmaWarpSpecializedImplicitGemmILS5_0ELi14ELi2EN4cute5tupleIJNSA_1CILi2EEENSC_ILi1EEESE_EEENS1_36KernelImplicitTmaWarpSpecializedSm90ELi1EEENSB_IJNSC_ILi64EEESI_NSB_IJSI_EEEEEENS_10bfloat16_tESL_NSA_8TiledMMAINSA_8MMA_AtomIJNSA_4SM904GMMA27MMA_64x64x16_F32BF16BF16_SSILNSP_5MajorE0ELSR_0ELNSP_7ScaleInE1ELSS_1EEEEEENSA_6LayoutINSB_IJSE_SE_SE_EEENSB_IJNSC_ILi0EEESX_SX_EEEEENSB_IJNSA_10UnderscoreES10_S10_EEEEENS7_6detail26Sm90ImplicitGemmTileTraitsINSA_20SM90_TMA_LOAD_IM2COLENSA_14ComposedLayoutINSA_7SwizzleILi3ELi4ELi3EEENSA_18smem_ptr_flag_bitsILi16EEENSV_INSB_IJNSB_IJNSC_ILi8EEES1B_EEENSB_IJSI_SE_EEENSB_IJSE_NSC_ILi14EEEEEEEEENSB_IJNSB_IJSI_NSC_ILi512EEEEEENSB_IJSE_SX_EEENSB_IJSX_NSC_ILi4096EEEEEEEEEEEEEvEENS14_INSA_23SM90_TMA_LOAD_MULTICASTES1O_vEEEENS_8epilogue10collective6detail29Sm90TmaWarpSpecializedAdapterINS1U_15DefaultEpilogueISL_NSB_IJNSB_IJlllEEESE_SX_EEES1Z_NS1T_6thread17LinearCombinationISL_Li1EffLNS20_9ScaleType4KindE0ELNS_15FloatRoundStyleE2ESL_EENS_4gemm15EpilogueDefaultEEEEEvvEEEEvNT_6ParamsE,"aw",@nobits
	.sectionflags	@""
	.align	16
	.zero		1024


//--------------------- .nv.shared.reserved.0     --------------------------
	.section	.nv.shared.reserved.0,"aw",@nobits
	.weak		__nv_reservedSMEM_offset_0_alias
	.size		__nv_reservedSMEM_offset_0_alias, 0, 0
	.other		__nv_reservedSMEM_offset_0_alias,@"STO_CUDA_RESERVED_SHARED STV_DEFAULT"
__nv_reservedSMEM_offset_0_alias:
	.zero		0


//--------------------- .nv.global                --------------------------
	.section	.nv.global,"aw",@nobits
.nv.global:
	.type		_ZN39_INTERNAL_a3d1f844_4_k_cu_485393f7_28994cute1_E,@object
	.size		_ZN39_INTERNAL_a3d1f844_4_k_cu_485393f7_28994cute1_E,(_ZN39_INTERNAL_a3d1f844_4_k_cu_485393f7_28994cuda3std3__45__cpo6cbeginE - _ZN39_INTERNAL_a3d1f844_4_k_cu_485393f7_28994cute1_E)
_ZN39_INTERNAL_a3d1f844_4_k_cu_485393f7_28994cute1_E:
	.zero		1
	.type		_ZN39_INTERNAL_a3d1f844_4_k_cu_485393f7_28994cuda3std3__45__cpo6cbeginE,@object
	.size		_ZN39_INTERNAL_a3d1f844_4_k_cu_485393f7_28994cuda3std3__45__cpo6cbeginE,(_ZN39_INTERNAL_a3d1f844_4_k_cu_485393f7_28994cuda3std3__48in_placeE - _ZN39_INTERNAL_a3d1f844_4_k_cu_485393f7_28994cuda3std3__45__cpo6cbeginE)
_ZN39_INTERNAL_a3d1f844_4_k_cu_485393f7_28994cuda3std3__45__cpo6cbeginE:
	.zero		1
	.type		_ZN39_INTERNAL_a3d1f844_4_k_cu_485393f7_28994cuda3std3__48in_placeE,@object
	.size		_ZN39_INTERNAL_a3d1f844_4_k_cu_485393f7_28994cuda3std3__48in_placeE,(_ZN39_INTERNAL_a3d1f844_4_k_cu_485393f7_28994cuda3std6ranges3__45__cpo9iter_moveE - _ZN39_INTERNAL_a3d1f844_4_k_cu_485393f7_28994cuda3std3__48in_placeE)
_ZN39_INTERNAL_a3d1f844_4_k_cu_485393f7_28994cuda3std3__48in_placeE:
	.zero		1
	.type		_ZN39_INTERNAL_a3d1f844_4_k_cu_485393f7_28994cuda3std6ranges3__45__cpo9iter_moveE,@object
	.size		_ZN39_INTERNAL_a3d1f844_4_k_cu_485393f7_28994cuda3std6ranges3__45__cpo9iter_moveE,(_ZN39_INTERNAL_a3d1f844_4_k_cu_485393f7_28994cuda3std3__45__cpo5beginE - _ZN39_INTERNAL_a3d1f844_4_k_cu_485393f7_28994cuda3std6ranges3__45__cpo9iter_moveE)
_ZN39_INTERNAL_a3d1f844_4_k_cu_485393f7_28994cuda3std6ranges3__45__cpo9iter_moveE:
	.zero		1
	.type		_ZN39_INTERNAL_a3d1f844_4_k_cu_485393f7_28994cuda3std3__45__cpo5beginE,@object
	.size		_ZN39_INTERNAL_a3d1f844_4_k_cu_485393f7_28994cuda3std3__45__cpo5beginE,(_ZN39_INTERNAL_a3d1f844_4_k_cu_485393f7_28994cuda3std3__441_GLOBAL__N__a3d1f844_4_k_cu_485393f7_28996ignoreE - _ZN39_INTERNAL_a3d1f844_4_k_cu_485393f7_28994cuda3std3__45__cpo5beginE)
_ZN39_INTERNAL_a3d1f844_4_k_cu_485393f7_28994cuda3std3__45__cpo5beginE:
	.zero		1
	.type		_ZN39_INTERNAL_a3d1f844_4_k_cu_485393f7_28994cuda3std3__441_GLOBAL__N__a3d1f844_4_k_cu_485393f7_28996ignoreE,@object
	.size		_ZN39_INTERNAL_a3d1f844_4_k_cu_485393f7_28994cuda3std3__441_GLOBAL__N__a3d1f844_4_k_cu_485393f7_28996ignoreE,(_ZN39_INTERNAL_a3d1f844_4_k_cu_485393f7_28994cute7productE - _ZN39_INTERNAL_a3d1f844_4_k_cu_485393f7_28994cuda3std3__441_GLOBAL__N__a3d1f844_4_k_cu_485393f7_28996ignoreE)
_ZN39_INTERNAL_a3d1f844_4_k_cu_485393f7_28994cuda3std3__441_GLOBAL__N__a3d1f844_4_k_cu_485393f7_28996ignoreE:
	.zero		1
	.type		_ZN39_INTERNAL_a3d1f844_4_k_cu_485393f7_28994cute7productE,@object
	.size		_ZN39_INTERNAL_a3d1f844_4_k_cu_485393f7_28994cute7productE,(_ZN39_INTERNAL_a3d1f844_4_k_cu_485393f7_28994cuda3std3__45__cpo3endE - _ZN39_INTERNAL_a3d1f844_4_k_cu_485393f7_28994cute7productE)
_ZN39_INTERNAL_a3d1f844_4_k_cu_485393f7_28994cute7productE:
	.zero		1
	.type		_ZN39_INTERNAL_a3d1f844_4_k_cu_485393f7_28994cuda3std3__45__cpo3endE,@object
	.size		_ZN39_INTERNAL_a3d1f844_4_k_cu_485393f7_28994cuda3std3__45__cpo3endE,(_ZN39_INTERNAL_a3d1f844_4_k_cu_485393f7_28994cuda3std3__419piecewise_constructE - _ZN39_INTERNAL_a3d1f844_4_k_cu_485393f7_28994cuda3std3__45__cpo3endE)
_ZN39_INTERNAL_a3d1f844_4_k_cu_485393f7_28994cuda3std3__45__cpo3endE:
	.zero		1
	.type		_ZN39_INTERNAL_a3d1f844_4_k_cu_485393f7_28994cuda3std3__419piecewise_constructE,@object
	.size		_ZN39_INTERNAL_a3d1f844_4_k_cu_485393f7_28994cuda3std3__419piecewise_constructE,(_ZN39_INTERNAL_a3d1f844_4_k_cu_485393f7_28994cuda3std3__45__cpo4cendE - _ZN39_INTERNAL_a3d1f844_4_k_cu_485393f7_28994cuda3std3__419piecewise_constructE)
_ZN39_INTERNAL_a3d1f844_4_k_cu_485393f7_28994cuda3std3__419piecewise_constructE:
	.zero		1
	.type		_ZN39_INTERNAL_a3d1f844_4_k_cu_485393f7_28994cuda3std3__45__cpo4cendE,@object
	.size		_ZN39_INTERNAL_a3d1f844_4_k_cu_485393f7_28994cuda3std3__45__cpo4cendE,(_ZN39_INTERNAL_a3d1f844_4_k_cu_485393f7_28994cuda3std6ranges3__45__cpo4swapE - _ZN39_INTERNAL_a3d1f844_4_k_cu_485393f7_28994cuda3std3__45__cpo4cendE)
_ZN39_INTERNAL_a3d1f844_4_k_cu_485393f7_28994cuda3std3__45__cpo4cendE:
	.zero		1
	.type		_ZN39_INTERNAL_a3d1f844_4_k_cu_485393f7_28994cuda3std6ranges3__45__cpo4swapE,@object
	.size		_ZN39_INTERNAL_a3d1f844_4_k_cu_485393f7_28994cuda3std6ranges3__45__cpo4swapE,(.L_7 - _ZN39_INTERNAL_a3d1f844_4_k_cu_485393f7_28994cuda3std6ranges3__45__cpo4swapE)
_ZN39_INTERNAL_a3d1f844_4_k_cu_485393f7_28994cuda3std6ranges3__45__cpo4swapE:
	.zero		1
.L_7:


//--------------------- .nv.constant0._ZN7cutlass13device_kernelINS_4conv6kernel13ConvUniversalINS1_16ConvProblemShapeILNS1_8OperatorE0ELi2EEENS1_10collective14CollectiveConvINS1_46MainloopSm90TmaGmmaWarpSpecializedImplicitGemmILS5_0ELi14ELi2EN4cute5tupleIJNSA_1CILi2EEENSC_ILi1EEESE_EEENS1_36KernelImplicitTmaWarpSpecializedSm90ELi1EEENSB_IJNSC_ILi64EEESI_NSB_IJSI_EEEEEENS_10bfloat16_tESL_NSA_8TiledMMAINSA_8MMA_AtomIJNSA_4SM904GMMA27MMA_64x64x16_F32BF16BF16_SSILNSP_5MajorE0ELSR_0ELNSP_7ScaleInE1ELSS_1EEEEEENSA_6LayoutINSB_IJSE_SE_SE_EEENSB_IJNSC_ILi0EEESX_SX_EEEEENSB_IJNSA_10UnderscoreES10_S10_EEEEENS7_6detail26Sm90ImplicitGemmTileTraitsINSA_20SM90_TMA_LOAD_IM2COLENSA_14ComposedLayoutINSA_7SwizzleILi3ELi4ELi3EEENSA_18smem_ptr_flag_bitsILi16EEENSV_INSB_IJNSB_IJNSC_ILi8EEES1B_EEENSB_IJSI_SE_EEENSB_IJSE_NSC_ILi14EEEEEEEEENSB_IJNSB_IJSI_NSC_ILi512EEEEEENSB_IJSE_SX_EEENSB_IJSX_NSC_ILi4096EEEEEEEEEEEEEvEENS14_INSA_23SM90_TMA_LOAD_MULTICASTES1O_vEEEENS_8epilogue10collective6detail29Sm90TmaWarpSpecializedAdapterINS1U_15DefaultEpilogueISL_NSB_IJNSB_IJlllEEESE_SX_EEES1Z_NS1T_6thread17LinearCombinationISL_Li1EffLNS20_9ScaleType4KindE0ELNS_15FloatRoundStyleE2ESL_EENS_4gemm15EpilogueDefaultEEEEEvvEEEEvNT_6ParamsE --------------------------
	.section	.nv.constant0._ZN7cutlass13device_kernelINS_4conv6kernel13ConvUniversalINS1_16ConvProblemShapeILNS1_8OperatorE0ELi2EEENS1_10collective14CollectiveConvINS1_46MainloopSm90TmaGmmaWarpSpecializedImplicitGemmILS5_0ELi14ELi2EN4cute5tupleIJNSA_1CILi2EEENSC_ILi1EEESE_EEENS1_36KernelImplicitTmaWarpSpecializedSm90ELi1EEENSB_IJNSC_ILi64EEESI_NSB_IJSI_EEEEEENS_10bfloat16_tESL_NSA_8TiledMMAINSA_8MMA_AtomIJNSA_4SM904GMMA27MMA_64x64x16_F32BF16BF16_SSILNSP_5MajorE0ELSR_0ELNSP_7ScaleInE1ELSS_1EEEEEENSA_6LayoutINSB_IJSE_SE_SE_EEENSB_IJNSC_ILi0EEESX_SX_EEEEENSB_IJNSA_10UnderscoreES10_S10_EEEEENS7_6detail26Sm90ImplicitGemmTileTraitsINSA_20SM90_TMA_LOAD_IM2COLENSA_14ComposedLayoutINSA_7SwizzleILi3ELi4ELi3EEENSA_18smem_ptr_flag_bitsILi16EEENSV_INSB_IJNSB_IJNSC_ILi8EEES1B_EEENSB_IJSI_SE_EEENSB_IJSE_NSC_ILi14EEEEEEEEENSB_IJNSB_IJSI_NSC_ILi512EEEEEENSB_IJSE_SX_EEENSB_IJSX_NSC_ILi4096EEEEEEEEEEEEEvEENS14_INSA_23SM90_TMA_LOAD_MULTICASTES1O_vEEEENS_8epilogue10collective6detail29Sm90TmaWarpSpecializedAdapterINS1U_15DefaultEpilogueISL_NSB_IJNSB_IJlllEEESE_SX_EEES1Z_NS1T_6thread17LinearCombinationISL_Li1EffLNS20_9ScaleType4KindE0ELNS_15FloatRoundStyleE2ESL_EENS_4gemm15EpilogueDefaultEEEEEvvEEEEvNT_6ParamsE,"a",@progbits
	.sectionflags	@""
	.align	4
.nv.constant0._ZN7cutlass13device_kernelINS_4conv6kernel13ConvUniversalINS1_16ConvProblemShapeILNS1_8OperatorE0ELi2EEENS1_10collective14CollectiveConvINS1_46MainloopSm90TmaGmmaWarpSpecializedImplicitGemmILS5_0ELi14ELi2EN4cute5tupleIJNSA_1CILi2EEENSC_ILi1EEESE_EEENS1_36KernelImplicitTmaWarpSpecializedSm90ELi1EEENSB_IJNSC_ILi64EEESI_NSB_IJSI_EEEEEENS_10bfloat16_tESL_NSA_8TiledMMAINSA_8MMA_AtomIJNSA_4SM904GMMA27MMA_64x64x16_F32BF16BF16_SSILNSP_5MajorE0ELSR_0ELNSP_7ScaleInE1ELSS_1EEEEEENSA_6LayoutINSB_IJSE_SE_SE_EEENSB_IJNSC_ILi0EEESX_SX_EEEEENSB_IJNSA_10UnderscoreES10_S10_EEEEENS7_6detail26Sm90ImplicitGemmTileTraitsINSA_20SM90_TMA_LOAD_IM2COLENSA_14ComposedLayoutINSA_7SwizzleILi3ELi4ELi3EEENSA_18smem_ptr_flag_bitsILi16EEENSV_INSB_IJNSB_IJNSC_ILi8EEES1B_EEENSB_IJSI_SE_EEENSB_IJSE_NSC_ILi14EEEEEEEEENSB_IJNSB_IJSI_NSC_ILi512EEEEEENSB_IJSE_SX_EEENSB_IJSX_NSC_ILi4096EEEEEEEEEEEEEvEENS14_INSA_23SM90_TMA_LOAD_MULTICASTES1O_vEEEENS_8epilogue10collective6detail29Sm90TmaWarpSpecializedAdapterINS1U_15DefaultEpilogueISL_NSB_IJNSB_IJlllEEESE_SX_EEES1Z_NS1T_6thread17LinearCombinationISL_Li1EffLNS20_9ScaleType4KindE0ELNS_15FloatRoundStyleE2ESL_EENS_4gemm15EpilogueDefaultEEEEEvvEEEEvNT_6ParamsE:
	.zero		1536


//--------------------- SYMBOLS --------------------------

	.type		.nv.reservedSmem.offset0,@object
	.size		.nv.reservedSmem.offset0,0x4
